def matmul_kernel(
    a_ptr,
    b_ptr,
    c_ptr,
    M,
    N,
    K,
    stride_am,
    stride_ak,
    stride_bk,
    stride_bn,
    stride_cm,
    stride_cn,
    BLOCK_M: tl.constexpr,
    BLOCK_N: tl.constexpr,
    BLOCK_K: tl.constexpr,
    GROUP_M: tl.constexpr,
):
    pid = tl.program_id(axis=0)
    num_pid_m = tl.cdiv(M, BLOCK_M)
    num_pid_n = tl.cdiv(N, BLOCK_N)
    num_pid_in_group = GROUP_M * num_pid_n
    group_id = pid // num_pid_in_group
    first_pid_m = group_id * GROUP_M
    group_size_m = min(num_pid_m - first_pid_m, GROUP_M)
    pid_m = first_pid_m + ((pid % num_pid_in_group) % group_size_m)
    pid_n = (pid % num_pid_in_group) // group_size_m

    offs_am = (pid_m * BLOCK_M + tl.arange(0, BLOCK_M)) % M
    offs_bn = (pid_n * BLOCK_N + tl.arange(0, BLOCK_N)) % N
    offs_k = tl.arange(0, BLOCK_K)
    a_ptrs = a_ptr + offs_am[:, None] * stride_am + offs_k[None, :] * stride_ak
    b_ptrs = b_ptr + offs_k[:, None] * stride_bk + offs_bn[None, :] * stride_bn

    acc = tl.zeros((BLOCK_M, BLOCK_N), dtype=tl.float32)
    for kk in range(0, tl.cdiv(K, BLOCK_K)):
        a = tl.load(a_ptrs, mask=offs_k[None, :] < K - kk * BLOCK_K, other=0.0)
        b = tl.load(b_ptrs, mask=offs_k[:, None] < K - kk * BLOCK_K, other=0.0)
        acc = tl.dot(a, b, acc)
        a_ptrs += BLOCK_K * stride_ak
        b_ptrs += BLOCK_K * stride_bk

    c = acc.to(c_ptr.dtype.element_ty)
    offs_cm = pid_m * BLOCK_M + tl.arange(0, BLOCK_M)
    offs_cn = pid_n * BLOCK_N + tl.arange(0, BLOCK_N)
    c_ptrs = c_ptr + offs_cm[:, None] * stride_cm + offs_cn[None, :] * stride_cn
    mask = (offs_cm[:, None] < M) & (offs_cn[None, :] < N)
    tl.store(c_ptrs, c, mask=mask)

# config = {"BLOCK_K": 64, "BLOCK_M": 128, "BLOCK_N": 16, "GROUP_M": 8, "arch": "sm_90", "dtype": "fp16", "num_ctas": 1, "num_stages": 2, "num_warps": 8}
# arch = sm_90


// ===== COMPILED SASS (sm_90a) =====

	.target	sm_90a

	.elftype	@"ET_EXEC"


//--------------------- .note.nv.tkinfo           --------------------------
	.section	.note.nv.tkinfo,"",@"SHT_NOTE"
	.sectionflags	@"SHF_NOTE_NV_TKINFO"
	.tkinfo
        /*0018*/ 	.word	0x00000002
        /*0030*/ 	.string	""
        /*0030*/ 	.string	"ptxas"
        /*0030*/ 	.string	"Cuda compilation tools, release 13.0, V13.0.88"
        /*0030*/ 	.string	"Build cuda_13.0.r13.0/compiler.36424714_0"
        /*0030*/ 	.string	"-v  -suppress-debug-info  -lineinfo  -arch sm_90a "



//--------------------- .note.nv.cuinfo           --------------------------
	.section	.note.nv.cuinfo,"",@"SHT_NOTE"
	.sectionflags	@"SHF_NOTE_NV_CUINFO"
        /*0018*/ 	.short	0x0002
        /*001a*/ 	.short	0x005a
        /*001c*/ 	.short	0x0082
	.zero		2


//--------------------- .nv.info                  --------------------------
	.section	.nv.info,"",@"SHT_CUDA_INFO"
	.align	4


	//----- nvinfo : EIATTR_REGCOUNT
	.align		4
        /*0000*/ 	.byte	0x04, 0x2f
        /*0002*/ 	.short	(.L_1 - .L_0)
	.align		4
.L_0:
        /*0004*/ 	.word	index@(matmul_kernel)
        /*0008*/ 	.word	0x00000071


	//----- nvinfo : EIATTR_FRAME_SIZE
	.align		4
.L_1:
        /*000c*/ 	.byte	0x04, 0x11
        /*000e*/ 	.short	(.L_3 - .L_2)
	.align		4
.L_2:
        /*0010*/ 	.word	index@(matmul_kernel)
        /*0014*/ 	.word	0x00000000


	//----- nvinfo : EIATTR_MIN_STACK_SIZE
	.align		4
.L_3:
        /*0018*/ 	.byte	0x04, 0x12
        /*001a*/ 	.short	(.L_5 - .L_4)
	.align		4
.L_4:
        /*001c*/ 	.word	index@(matmul_kernel)
        /*0020*/ 	.word	0x00000000
.L_5:


//--------------------- .nv.compat                --------------------------
	.section	.nv.compat,"",@"SHT_CUDA_COMPAT_INFO"
	.align	4
        /*0000*/ 	.byte	0x02, 0x09, 0x01, 0x00, 0x02, 0x02, 0x04, 0x00, 0x02, 0x05, 0x05, 0x00, 0x03, 0x07, 0x01, 0x01
        /*0010*/ 	.byte	0x02, 0x03, 0x00, 0x00, 0x02, 0x06, 0x01, 0x00, 0x04, 0x0b, 0x08, 0x00, 0x00, 0x00, 0x00, 0x00
        /*0020*/ 	.byte	0x00, 0x00, 0x00, 0x00


//--------------------- .nv.info.matmul_kernel    --------------------------
	.section	.nv.info.matmul_kernel,"",@"SHT_CUDA_INFO"
	.sectionflags	@""
	.align	4


	//----- nvinfo : EIATTR_CUDA_API_VERSION
	.align		4
        /*0000*/ 	.byte	0x04, 0x37
        /*0002*/ 	.short	(.L_7 - .L_6)
.L_6:
        /*0004*/ 	.word	0x00000082


	//----- nvinfo : EIATTR_KPARAM_INFO
	.align		4
.L_7:
        /*0008*/ 	.byte	0x04, 0x17
        /*000a*/ 	.short	(.L_9 - .L_8)
.L_8:
        /*000c*/ 	.word	0x00000000
        /*0010*/ 	.short	0x000d
        /*0012*/ 	.short	0x0048
        /*0014*/ 	.byte	0x00, 0xf4, 0x21, 0x00


	//----- nvinfo : EIATTR_KPARAM_INFO
	.align		4
.L_9:
        /*0018*/ 	.byte	0x04, 0x17
        /*001a*/ 	.short	(.L_11 - .L_10)
.L_10:
        /*001c*/ 	.word	0x00000000
        /*0020*/ 	.short	0x000c
        /*0022*/ 	.short	0x0040
        /*0024*/ 	.byte	0x00, 0xf4, 0x21, 0x00


	//----- nvinfo : EIATTR_KPARAM_INFO
	.align		4
.L_11:
        /*0028*/ 	.byte	0x04, 0x17
        /*002a*/ 	.short	(.L_13 - .L_12)
.L_12:
        /*002c*/ 	.word	0x00000000
        /*0030*/ 	.short	0x000b
        /*0032*/ 	.short	0x0038
        /*0034*/ 	.byte	0x00, 0xf0, 0x11, 0x00


	//----- nvinfo : EIATTR_KPARAM_INFO
	.align		4
.L_13:
        /*0038*/ 	.byte	0x04, 0x17
        /*003a*/ 	.short	(.L_15 - .L_14)
.L_14:
        /*003c*/ 	.word	0x00000000
        /*0040*/ 	.short	0x000a
        /*0042*/ 	.short	0x0034
        /*0044*/ 	.byte	0x00, 0xf0, 0x11, 0x00


	//----- nvinfo : EIATTR_KPARAM_INFO
	.align		4
.L_15:
        /*0048*/ 	.byte	0x04, 0x17
        /*004a*/ 	.short	(.L_17 - .L_16)
.L_16:
        /*004c*/ 	.word	0x00000000
        /*0050*/ 	.short	0x0009
        /*0052*/ 	.short	0x0030
        /*0054*/ 	.byte	0x00, 0xf0, 0x11, 0x00


	//----- nvinfo : EIATTR_KPARAM_INFO
	.align		4
.L_17:
        /*0058*/ 	.byte	0x04, 0x17
        /*005a*/ 	.short	(.L_19 - .L_18)
.L_18:
        /*005c*/ 	.word	0x00000000
        /*0060*/ 	.short	0x0008
        /*0062*/ 	.short	0x002c
        /*0064*/ 	.byte	0x00, 0xf0, 0x11, 0x00


	//----- nvinfo : EIATTR_KPARAM_INFO
	.align		4
.L_19:
        /*0068*/ 	.byte	0x04, 0x17
        /*006a*/ 	.short	(.L_21 - .L_20)
.L_20:
        /*006c*/ 	.word	0x00000000
        /*0070*/ 	.short	0x0007
        /*0072*/ 	.short	0x0028
        /*0074*/ 	.byte	0x00, 0xf0, 0x11, 0x00


	//----- nvinfo : EIATTR_KPARAM_INFO
	.align		4
.L_21:
        /*0078*/ 	.byte	0x04, 0x17
        /*007a*/ 	.short	(.L_23 - .L_22)
.L_22:
        /*007c*/ 	.word	0x00000000
        /*0080*/ 	.short	0x0006
        /*0082*/ 	.short	0x0024
        /*0084*/ 	.byte	0x00, 0xf0, 0x11, 0x00


	//----- nvinfo : EIATTR_KPARAM_INFO
	.align		4
.L_23:
        /*0088*/ 	.byte	0x04, 0x17
        /*008a*/ 	.short	(.L_25 - .L_24)
.L_24:
        /*008c*/ 	.word	0x00000000
        /*0090*/ 	.short	0x0005
        /*0092*/ 	.short	0x0020
        /*0094*/ 	.byte	0x00, 0xf0, 0x11, 0x00


	//----- nvinfo : EIATTR_KPARAM_INFO
	.align		4
.L_25:
        /*0098*/ 	.byte	0x04, 0x17
        /*009a*/ 	.short	(.L_27 - .L_26)
.L_26:
        /*009c*/ 	.word	0x00000000
        /*00a0*/ 	.short	0x0004
        /*00a2*/ 	.short	0x001c
        /*00a4*/ 	.byte	0x00, 0xf0, 0x11, 0x00


	//----- nvinfo : EIATTR_KPARAM_INFO
	.align		4
.L_27:
        /*00a8*/ 	.byte	0x04, 0x17
        /*00aa*/ 	.short	(.L_29 - .L_28)
.L_28:
        /*00ac*/ 	.word	0x00000000
        /*00b0*/ 	.short	0x0003
        /*00b2*/ 	.short	0x0018
        /*00b4*/ 	.byte	0x00, 0xf0, 0x11, 0x00


	//----- nvinfo : EIATTR_KPARAM_INFO
	.align		4
.L_29:
        /*00b8*/ 	.byte	0x04, 0x17
        /*00ba*/ 	.short	(.L_31 - .L_30)
.L_30:
        /*00bc*/ 	.word	0x00000000
        /*00c0*/ 	.short	0x0002
        /*00c2*/ 	.short	0x0010
        /*00c4*/ 	.byte	0x00, 0xf4, 0x21, 0x00


	//----- nvinfo : EIATTR_KPARAM_INFO
	.align		4
.L_31:
        /*00c8*/ 	.byte	0x04, 0x17
        /*00ca*/ 	.short	(.L_33 - .L_32)
.L_32:
        /*00cc*/ 	.word	0x00000000
        /*00d0*/ 	.short	0x0001
        /*00d2*/ 	.short	0x0008
        /*00d4*/ 	.byte	0x00, 0xf4, 0x21, 0x00


	//----- nvinfo : EIATTR_KPARAM_INFO
	.align		4
.L_33:
        /*00d8*/ 	.byte	0x04, 0x17
        /*00da*/ 	.short	(.L_35 - .L_34)
.L_34:
        /*00dc*/ 	.word	0x00000000
        /*00e0*/ 	.short	0x0000
        /*00e2*/ 	.short	0x0000
        /*00e4*/ 	.byte	0x00, 0xf4, 0x21, 0x00


	//----- nvinfo : EIATTR_SPARSE_MMA_MASK
	.align		4
.L_35:
        /*00e8*/ 	.byte	0x03, 0x50
        /*00ea*/ 	.short	0x0000


	//----- nvinfo : EIATTR_MAXREG_COUNT
	.align		4
        /*00ec*/ 	.byte	0x03, 0x1b
        /*00ee*/ 	.short	0x00ff


	//----- nvinfo : EIATTR_NUM_BARRIERS
	.align		4
        /*00f0*/ 	.byte	0x02, 0x4c
        /*00f2*/ 	.byte	0x01
	.zero		1


	//----- nvinfo : EIATTR_MERCURY_ISA_VERSION
	.align		4
        /*00f4*/ 	.byte	0x03, 0x5f
        /*00f6*/ 	.short	0x0101


	//----- nvinfo : EIATTR_EXIT_INSTR_OFFSETS
	.align		4
        /*00f8*/ 	.byte	0x04, 0x1c
        /*00fa*/ 	.short	(.L_37 - .L_36)


	//   ....[0]....
.L_36:
        /*00fc*/ 	.word	0x000025c0


	//   ....[1]....
        /*0100*/ 	.word	0x000025f0


	//----- nvinfo : EIATTR_REQNTID
	.align		4
.L_37:
        /*0104*/ 	.byte	0x04, 0x10
        /*0106*/ 	.short	(.L_39 - .L_38)
.L_38:
        /*0108*/ 	.word	0x00000100
        /*010c*/ 	.word	0x00000001
        /*0110*/ 	.word	0x00000001


	//----- nvinfo : EIATTR_CBANK_PARAM_SIZE
	.align		4
.L_39:
        /*0114*/ 	.byte	0x03, 0x19
        /*0116*/ 	.short	0x0050


	//----- nvinfo : EIATTR_PARAM_CBANK
	.align		4
        /*0118*/ 	.byte	0x04, 0x0a
        /*011a*/ 	.short	(.L_41 - .L_40)
	.align		4
.L_40:
        /*011c*/ 	.word	index@(.nv.constant0.matmul_kernel)
        /*0120*/ 	.short	0x0210
        /*0122*/ 	.short	0x0050


	//----- nvinfo : EIATTR_SW_WAR
	.align		4
.L_41:
        /*0124*/ 	.byte	0x04, 0x36
        /*0126*/ 	.short	(.L_43 - .L_42)
.L_42:
        /*0128*/ 	.word	0x00000008
.L_43:


//--------------------- .nv.callgraph             --------------------------
	.section	.nv.callgraph,"",@"SHT_CUDA_CALLGRAPH"
	.align	4
	.sectionentsize	8
	.align		4
        /*0000*/ 	.word	0x00000000
	.align		4
        /*0004*/ 	.word	0xffffffff
	.align		4
        /*0008*/ 	.word	0x00000000
	.align		4
        /*000c*/ 	.word	0xfffffffe
	.align		4
        /*0010*/ 	.word	0x00000000
	.align		4
        /*0014*/ 	.word	0xfffffffd
	.align		4
        /*0018*/ 	.word	0x00000000
	.align		4
        /*001c*/ 	.word	0xfffffffc


//--------------------- .text.matmul_kernel       --------------------------
	.section	.text.matmul_kernel,"ax",@progbits
	.align	128
        .global         matmul_kernel
        .type           matmul_kernel,@function
        .size           matmul_kernel,(.L_x_3 - matmul_kernel)
        .other          matmul_kernel,@"STO_CUDA_ENTRY STV_DEFAULT"
matmul_kernel:
.text.matmul_kernel:
[----:B------:R-:W-:Y:S08]  /*0000*/  LDC R1, c[0x0][0x28] ;  /* 0x00000a00ff017b82 */ /* 0x000ff00000000800 */
[----:B------:R-:W0:Y:S01]  /*0010*/  LDC.64 R14, c[0x0][0x228] ;  /* 0x00008a00ff0e7b82 */ /* 0x000e220000000a00 */
[----:B------:R-:W1:Y:S01]  /*0020*/  S2R R5, SR_CTAID.X ;  /* 0x0000000000057919 */ /* 0x000e620000002500 */
[----:B------:R-:W-:Y:S01]  /*0030*/  UMOV UR4, 0x400 ;  /* 0x0000040000047882 */ /* 0x000fe20000000000 */
[----:B------:R-:W-:Y:S01]  /*0040*/  ULDC.64 UR18, c[0x0][0x208] ;  /* 0x0000820000127ab9 */ /* 0x000fe20000000a00 */
[----:B------:R-:W-:-:S02]  /*0050*/  CS2R R24, SRZ ;  /* 0x0000000000187805 */ /* 0x000fc4000001ff00 */
[----:B------:R-:W-:Y:S02]  /*0060*/  CS2R R26, SRZ ;  /* 0x00000000001a7805 */ /* 0x000fe4000001ff00 */
[----:B------:R-:W2:Y:S01]  /*0070*/  S2UR UR16, SR_CgaCtaId ;  /* 0x00000000001079c3 */ /* 0x000ea20000008800 */
[----:B0-----:R-:W-:-:S05]  /*0080*/  VIADD R0, R15, 0xf ;  /* 0x0000000f0f007836 */ /* 0x001fca0000000000 */
[----:B------:R-:W-:Y:S01]  /*0090*/  SHF.R.S32.HI R3, RZ, 0x1f, R0 ;  /* 0x0000001fff037819 */ /* 0x000fe20000011400 */
[----:B--2---:R-:W-:-:S03]  /*00a0*/  ULEA UR16, UR16, UR4, 0x18 ;  /* 0x0000000410107291 */ /* 0x004fc6000f8ec03f */
[----:B------:R-:W-:Y:S02]  /*00b0*/  LEA.HI R3, R3, R0, RZ, 0x4 ;  /* 0x0000000003037211 */ /* 0x000fe400078f20ff */
[----:B-1----:R-:W-:Y:S02]  /*00c0*/  IABS R8, R5 ;  /* 0x0000000500087213 */ /* 0x002fe40000000000 */
[----:B------:R-:W-:-:S05]  /*00d0*/  SHF.R.S32.HI R3, RZ, 0x4, R3 ;  /* 0x00000004ff037819 */ /* 0x000fca0000011403 */
[----:B------:R-:W-:-:S05]  /*00e0*/  IMAD.SHL.U32 R4, R3, 0x8, RZ ;  /* 0x0000000803047824 */ /* 0x000fca00078e00ff */
[-C--:B------:R-:W-:Y:S02]  /*00f0*/  IABS R7, R4.reuse ;  /* 0x0000000400077213 */ /* 0x080fe40000000000 */
[----:B------:R-:W-:Y:S02]  /*0100*/  IABS R10, R4 ;  /* 0x00000004000a7213 */ /* 0x000fe40000000000 */
[----:B------:R-:W0:Y:S08]  /*0110*/  I2F.RP R0, R7 ;  /* 0x0000000700007306 */ /* 0x000e300000209400 */
[----:B0-----:R-:W0:Y:S02]  /*0120*/  MUFU.RCP R0, R0 ;  /* 0x0000000000007308 */ /* 0x001e240000001000 */
[----:B0-----:R-:W-:-:S02]  /*0130*/  VIADD R2, R0, 0xffffffe ;  /* 0x0ffffffe00027836 */ /* 0x001fc40000000000 */
[----:B------:R-:W-:-:S04]  /*0140*/  IMAD.MOV R0, RZ, RZ, -R10 ;  /* 0x000000ffff007224 */ /* 0x000fc800078e0a0a */
[----:B------:R0:W1:Y:S01]  /*0150*/  F2I.FTZ.U32.TRUNC.NTZ R3, R2 ;  /* 0x0000000200037305 */ /* 0x000062000021f000 */
[----:B------:R-:W2:Y:S01]  /*0160*/  LDC R10, c[0x0][0x230] ;  /* 0x00008c00ff0a7b82 */ /* 0x000ea20000000800 */
[----:B0-----:R-:W-:Y:S02]  /*0170*/  IMAD.MOV.U32 R2, RZ, RZ, RZ ;  /* 0x000000ffff027224 */ /* 0x001fe400078e00ff */
[----:B-1----:R-:W-:-:S04]  /*0180*/  IMAD.MOV R6, RZ, RZ, -R3 ;  /* 0x000000ffff067224 */ /* 0x002fc800078e0a03 */
[----:B------:R-:W-:Y:S02]  /*0190*/  IMAD R9, R6, R7, RZ ;  /* 0x0000000706097224 */ /* 0x000fe400078e02ff */
[----:B------:R-:W-:Y:S02]  /*01a0*/  IMAD.MOV.U32 R6, RZ, RZ, R8 ;  /* 0x000000ffff067224 */ /* 0x000fe400078e0008 */
[----:B------:R-:W-:-:S04]  /*01b0*/  IMAD.HI.U32 R3, R3, R9, R2 ;  /* 0x0000000903037227 */ /* 0x000fc800078e0002 */
[----:B--2---:R-:W-:Y:S02]  /*01c0*/  VIADD R10, R10, 0x3f ;  /* 0x0000003f0a0a7836 */ /* 0x004fe40000000000 */
[----:B------:R-:W-:-:S04]  /*01d0*/  IMAD.HI.U32 R3, R3, R6, RZ ;  /* 0x0000000603037227 */ /* 0x000fc800078e00ff */
[----:B------:R-:W-:-:S05]  /*01e0*/  IMAD R0, R3, R0, R6 ;  /* 0x0000000003007224 */ /* 0x000fca00078e0206 */
[----:B------:R-:W-:-:S13]  /*01f0*/  ISETP.GT.U32.AND P1, PT, R7, R0, PT ;  /* 0x000000000700720c */ /* 0x000fda0003f24070 */
[----:B------:R-:W-:Y:S02]  /*0200*/  @!P1 IMAD.IADD R0, R0, 0x1, -R7 ;  /* 0x0000000100009824 */ /* 0x000fe400078e0a07 */
[----:B------:R-:W-:Y:S01]  /*0210*/  @!P1 VIADD R3, R3, 0x1 ;  /* 0x0000000103039836 */ /* 0x000fe20000000000 */
[----:B------:R-:W-:Y:S02]  /*0220*/  ISETP.NE.AND P1, PT, R4, RZ, PT ;  /* 0x000000ff0400720c */ /* 0x000fe40003f25270 */
[----:B------:R-:W-:Y:S02]  /*0230*/  ISETP.GE.U32.AND P0, PT, R0, R7, PT ;  /* 0x000000070000720c */ /* 0x000fe40003f06070 */
[----:B------:R-:W-:-:S04]  /*0240*/  LOP3.LUT R0, R5, R4, RZ, 0x3c, !PT ;  /* 0x0000000405007212 */ /* 0x000fc800078e3cff */
[----:B------:R-:W-:Y:S01]  /*0250*/  ISETP.GE.AND P2, PT, R0, RZ, PT ;  /* 0x000000ff0000720c */ /* 0x000fe20003f46270 */
[----:B------:R-:W-:-:S06]  /*0260*/  VIADD R0, R14, 0x7f ;  /* 0x0000007f0e007836 */ /* 0x000fcc0000000000 */
[----:B------:R-:W-:-:S04]  /*0270*/  @P0 VIADD R3, R3, 0x1 ;  /* 0x0000000103030836 */ /* 0x000fc80000000000 */
[----:B------:R-:W-:Y:S01]  /*0280*/  IMAD.MOV.U32 R2, RZ, RZ, R3 ;  /* 0x000000ffff027224 */ /* 0x000fe200078e0003 */
[----:B------:R-:W-:-:S03]  /*0290*/  SHF.R.S32.HI R3, RZ, 0x1f, R0 ;  /* 0x0000001fff037819 */ /* 0x000fc60000011400 */
[----:B------:R-:W-:Y:S01]  /*02a0*/  @!P2 IMAD.MOV R2, RZ, RZ, -R2 ;  /* 0x000000ffff02a224 */ /* 0x000fe200078e0a02 */
[----:B------:R-:W-:Y:S02]  /*02b0*/  @!P1 LOP3.LUT R2, RZ, R4, RZ, 0x33, !PT ;  /* 0x00000004ff029212 */ /* 0x000fe400078e33ff */
[----:B------:R-:W-:-:S03]  /*02c0*/  LEA.HI R3, R3, R0, RZ, 0x7 ;  /* 0x0000000003037211 */ /* 0x000fc600078f38ff */
[----:B------:R-:W-:Y:S02]  /*02d0*/  IMAD.SHL.U32 R6, R2, 0x8, RZ ;  /* 0x0000000802067824 */ /* 0x000fe400078e00ff */
[----:B------:R-:W-:-:S03]  /*02e0*/  IMAD.MOV R2, RZ, RZ, -R2 ;  /* 0x000000ffff027224 */ /* 0x000fc600078e0a02 */
[----:B------:R-:W-:Y:S01]  /*02f0*/  LEA.HI.SX32 R3, R3, -R6, 0x19 ;  /* 0x8000000603037211 */ /* 0x000fe200078fcaff */
[----:B------:R-:W-:-:S03]  /*0300*/  IMAD R8, R4, R2, R5 ;  /* 0x0000000204087224 */ /* 0x000fc600078e0205 */
[----:B------:R-:W-:-:S04]  /*0310*/  VIMNMX R11, R3, 0x8, PT ;  /* 0x00000008030b7848 */ /* 0x000fc80003fe0100 */
[-C--:B------:R-:W-:Y:S02]  /*0320*/  IABS R7, R11.reuse ;  /* 0x0000000b00077213 */ /* 0x080fe40000000000 */
[----:B------:R-:W-:Y:S02]  /*0330*/  IABS R4, R11 ;  /* 0x0000000b00047213 */ /* 0x000fe40000000000 */
[----:B------:R-:W0:Y:S08]  /*0340*/  I2F.RP R0, R7 ;  /* 0x0000000700007306 */ /* 0x000e300000209400 */
[----:B0-----:R-:W0:Y:S02]  /*0350*/  MUFU.RCP R0, R0 ;  /* 0x0000000000007308 */ /* 0x001e240000001000 */
[----:B0-----:R-:W-:-:S02]  /*0360*/  VIADD R3, R0, 0xffffffe ;  /* 0x0ffffffe00037836 */ /* 0x001fc40000000000 */
[----:B------:R-:W-:-:S04]  /*0370*/  IMAD.MOV R0, RZ, RZ, -R4 ;  /* 0x000000ffff007224 */ /* 0x000fc800078e0a04 */
[----:B------:R-:W0:Y:S02]  /*0380*/  F2I.FTZ.U32.TRUNC.NTZ R3, R3 ;  /* 0x0000000300037305 */ /* 0x000e24000021f000 */
[----:B0-----:R-:W-:-:S04]  /*0390*/  IMAD.MOV R9, RZ, RZ, -R3 ;  /* 0x000000ffff097224 */ /* 0x001fc800078e0a03 */
[----:B------:R-:W-:Y:S01]  /*03a0*/  IMAD.MOV.U32 R2, RZ, RZ, R9 ;  /* 0x000000ffff027224 */ /* 0x000fe200078e0009 */
[----:B------:R-:W-:-:S03]  /*03b0*/  IABS R9, R8 ;  /* 0x0000000800097213 */ /* 0x000fc60000000000 */
[----:B------:R-:W-:Y:S02]  /*03c0*/  IMAD R5, R2, R7, RZ ;  /* 0x0000000702057224 */ /* 0x000fe400078e02ff */
[----:B------:R-:W-:-:S04]  /*03d0*/  IMAD.MOV.U32 R2, RZ, RZ, RZ ;  /* 0x000000ffff027224 */ /* 0x000fc800078e00ff */
[----:B------:R-:W-:Y:S01]  /*03e0*/  IMAD.HI.U32 R2, R3, R5, R2 ;  /* 0x0000000503027227 */ /* 0x000fe200078e0002 */
[----:B------:R-:W-:-:S04]  /*03f0*/  LOP3.LUT R3, R8, R11, RZ, 0x3c, !PT ;  /* 0x0000000b08037212 */ /* 0x000fc800078e3cff */
[----:B------:R-:W-:Y:S01]  /*0400*/  ISETP.GE.AND P2, PT, R3, RZ, PT ;  /* 0x000000ff0300720c */ /* 0x000fe20003f46270 */
[----:B------:R-:W-:-:S04]  /*0410*/  IMAD.HI.U32 R2, R2, R9, RZ ;  /* 0x0000000902027227 */ /* 0x000fc800078e00ff */
[----:B------:R-:W-:-:S05]  /*0420*/  IMAD R0, R2, R0, R9 ;  /* 0x0000000002007224 */ /* 0x000fca00078e0209 */
[----:B------:R-:W-:-:S13]  /*0430*/  ISETP.GT.U32.AND P1, PT, R7, R0, PT ;  /* 0x000000000700720c */ /* 0x000fda0003f24070 */
[----:B------:R-:W-:Y:S02]  /*0440*/  @!P1 IMAD.IADD R0, R0, 0x1, -R7 ;  /* 0x0000000100009824 */ /* 0x000fe400078e0a07 */
[----:B------:R-:W-:Y:S01]  /*0450*/  @!P1 VIADD R2, R2, 0x1 ;  /* 0x0000000102029836 */ /* 0x000fe20000000000 */
[----:B------:R-:W-:Y:S02]  /*0460*/  ISETP.NE.AND P1, PT, R11, RZ, PT ;  /* 0x000000ff0b00720c */ /* 0x000fe40003f25270 */
[----:B------:R-:W-:Y:S02]  /*0470*/  ISETP.GE.U32.AND P0, PT, R0, R7, PT ;  /* 0x000000070000720c */ /* 0x000fe40003f06070 */
[----:B------:R-:W0:Y:S11]  /*0480*/  S2R R0, SR_TID.X ;  /* 0x0000000000007919 */ /* 0x000e360000002100 */
[----:B------:R-:W-:Y:S01]  /*0490*/  @P0 VIADD R2, R2, 0x1 ;  /* 0x0000000102020836 */ /* 0x000fe20000000000 */
[----:B------:R-:W-:-:S03]  /*04a0*/  ISETP.GE.AND P0, PT, R10, 0x40, PT ;  /* 0x000000400a00780c */ /* 0x000fc60003f06270 */
[----:B------:R-:W-:-:S04]  /*04b0*/  IMAD.MOV.U32 R4, RZ, RZ, R2 ;  /* 0x000000ffff047224 */ /* 0x000fc800078e0002 */
[----:B------:R-:W-:Y:S01]  /*04c0*/  @!P2 IMAD.MOV R4, RZ, RZ, -R4 ;  /* 0x000000ffff04a224 */ /* 0x000fe200078e0a04 */
[----:B------:R-:W-:-:S05]  /*04d0*/  @!P1 LOP3.LUT R4, RZ, R11, RZ, 0x33, !PT ;  /* 0x0000000bff049212 */ /* 0x000fca00078e33ff */
[----:B------:R-:W-:Y:S02]  /*04e0*/  IMAD.MOV R2, RZ, RZ, -R4 ;  /* 0x000000ffff027224 */ /* 0x000fe400078e0a04 */
[----:B------:R-:W-:Y:S02]  /*04f0*/  IMAD.SHL.U32 R4, R4, 0x10, RZ ;  /* 0x0000001004047824 */ /* 0x000fe400078e00ff */
[----:B------:R-:W-:Y:S01]  /*0500*/  IMAD R2, R11, R2, R8 ;  /* 0x000000020b027224 */ /* 0x000fe200078e0208 */
[----:B0-----:R-:W-:-:S03]  /*0510*/  LOP3.LUT R3, R0, 0x7f, RZ, 0xc0, !PT ;  /* 0x0000007f00037812 */ /* 0x001fc600078ec0ff */
[----:B------:R-:W-:Y:S01]  /*0520*/  IMAD.IADD R2, R6, 0x1, R2 ;  /* 0x0000000106027824 */ /* 0x000fe200078e0202 */
[----:B------:R-:W-:-:S03]  /*0530*/  SHF.R.U32.HI R56, RZ, 0x7, R0 ;  /* 0x00000007ff387819 */ /* 0x000fc60000011600 */
[----:B------:R-:W-:Y:S01]  /*0540*/  IMAD R2, R2, 0x80, R3 ;  /* 0x0000008002027824 */ /* 0x000fe200078e0203 */
[----:B------:R-:W-:Y:S02]  /*0550*/  LOP3.LUT R3, R0, 0xff, RZ, 0xc0, !PT ;  /* 0x000000ff00037812 */ /* 0x000fe400078ec0ff */
[----:B------:R-:W-:Y:S01]  /*0560*/  SGXT.U32 R56, R56, 0x1 ;  /* 0x000000013838781a */ /* 0x000fe20000000000 */
[----:B------:R-:W-:Y:S06]  /*0570*/  @!P0 BRA `(.L_x_0) ;  /* 0x0000001800ec8947 */ /* 0x000fec0003800000 */
[----:B------:R-:W-:Y:S01]  /*0580*/  IABS R19, R14 ;  /* 0x0000000e00137213 */ /* 0x000fe20000000000 */
[----:B------:R-:W0:Y:S01]  /*0590*/  LDC R60, c[0x0][0x23c] ;  /* 0x00008f00ff3c7b82 */ /* 0x000e220000000800 */
[----:B------:R-:W-:Y:S01]  /*05a0*/  IABS R18, R15 ;  /* 0x0000000f00127213 */ /* 0x000fe20000000000 */
[----:B------:R-:W-:Y:S01]  /*05b0*/  ULDC.64 UR4, c[0x0][0x218] ;  /* 0x0000860000047ab9 */ /* 0x000fe20000000a00 */
[----:B------:R-:W1:Y:S01]  /*05c0*/  I2F.RP R11, R19 ;  /* 0x00000013000b7306 */ /* 0x000e620000209400 */
[----:B------:R-:W-:Y:S01]  /*05d0*/  IABS R16, R2 ;  /* 0x0000000200107213 */ /* 0x000fe20000000000 */
[----:B------:R-:W-:Y:S01]  /*05e0*/  ULDC UR6, c[0x0][0x234] ;  /* 0x00008d0000067ab9 */ /* 0x000fe20000000800 */
[----:B------:R-:W-:Y:S01]  /*05f0*/  LOP3.LUT P1, RZ, R0, 0x80, RZ, 0xc0, !PT ;  /* 0x0000008000ff7812 */ /* 0x000fe2000782c0ff */
[----:B------:R-:W-:Y:S01]  /*0600*/  ULDC.64 UR8, c[0x0][0x210] ;  /* 0x0000840000087ab9 */ /* 0x000fe20000000a00 */
[----:B------:R-:W-:Y:S01]  /*0610*/  ISETP.NE.AND P3, PT, R14, RZ, PT ;  /* 0x000000ff0e00720c */ /* 0x000fe20003f65270 */
[----:B------:R-:W2:Y:S01]  /*0620*/  LDC R58, c[0x0][0x238] ;  /* 0x00008e00ff3a7b82 */ /* 0x000ea20000000800 */
[C---:B------:R-:W-:Y:S01]  /*0630*/  LOP3.LUT R32, R56.reuse, 0x32, RZ, 0xfc, !PT ;  /* 0x0000003238207812 */ /* 0x040fe200078efcff */
[----:B------:R-:W3:Y:S01]  /*0640*/  I2F.RP R5, R18 ;  /* 0x0000001200057306 */ /* 0x000ee20000209400 */
[----:B------:R-:W-:-:S02]  /*0650*/  LOP3.LUT R33, R56, 0x30, RZ, 0xfc, !PT ;  /* 0x0000003038217812 */ /* 0x000fc400078efcff */
[----:B------:R-:W-:Y:S02]  /*0660*/  CS2R R26, SRZ ;  /* 0x00000000001a7805 */ /* 0x000fe4000001ff00 */
[C---:B------:R-:W-:Y:S02]  /*0670*/  LOP3.LUT R34, R56.reuse, 0x2e, RZ, 0xfc, !PT ;  /* 0x0000002e38227812 */ /* 0x040fe400078efcff */
[----:B------:R-:W-:Y:S02]  /*0680*/  CS2R R28, SRZ ;  /* 0x00000000001c7805 */ /* 0x000fe4000001ff00 */
[C---:B------:R-:W-:Y:S02]  /*0690*/  LOP3.LUT R35, R56.reuse, 0x2c, RZ, 0xfc, !PT ;  /* 0x0000002c38237812 */ /* 0x040fe400078efcff */
[----:B------:R-:W-:Y:S02]  /*06a0*/  CS2R R30, SRZ ;  /* 0x00000000001e7805 */ /* 0x000fe4000001ff00 */
[C---:B------:R-:W-:Y:S01]  /*06b0*/  LOP3.LUT R36, R56.reuse, 0x2a, RZ, 0xfc, !PT ;  /* 0x0000002a38247812 */ /* 0x040fe200078efcff */
[----:B-1----:R-:W1:Y:S01]  /*06c0*/  MUFU.RCP R11, R11 ;  /* 0x0000000b000b7308 */ /* 0x002e620000001000 */
[C---:B------:R-:W-:Y:S01]  /*06d0*/  LOP3.LUT R37, R56.reuse, 0x28, RZ, 0xfc, !PT ;  /* 0x0000002838257812 */ /* 0x040fe200078efcff */
[----:B------:R-:W-:Y:S01]  /*06e0*/  ULDC UR17, c[0x0][0x230] ;  /* 0x00008c0000117ab9 */ /* 0x000fe20000000800 */
[----:B------:R-:W-:-:S02]  /*06f0*/  LOP3.LUT R38, R56, 0x26, RZ, 0xfc, !PT ;  /* 0x0000002638267812 */ /* 0x000fc400078efcff */
[C---:B------:R-:W-:Y:S02]  /*0700*/  LOP3.LUT R39, R56.reuse, 0x24, RZ, 0xfc, !PT ;  /* 0x0000002438277812 */ /* 0x040fe400078efcff */
[C---:B------:R-:W-:Y:S01]  /*0710*/  LOP3.LUT R40, R56.reuse, 0x22, RZ, 0xfc, !PT ;  /* 0x0000002238287812 */ /* 0x040fe200078efcff */
[----:B---3--:R-:W3:Y:S01]  /*0720*/  MUFU.RCP R5, R5 ;  /* 0x0000000500057308 */ /* 0x008ee20000001000 */
[C---:B------:R-:W-:Y:S02]  /*0730*/  LOP3.LUT R41, R56.reuse, 0x20, RZ, 0xfc, !PT ;  /* 0x0000002038297812 */ /* 0x040fe400078efcff */
[C---:B------:R-:W-:Y:S02]  /*0740*/  LOP3.LUT R42, R56.reuse, 0x1e, RZ, 0xfc, !PT ;  /* 0x0000001e382a7812 */ /* 0x040fe400078efcff */
[----:B------:R-:W-:Y:S01]  /*0750*/  LOP3.LUT R43, R56, 0x1c, RZ, 0xfc, !PT ;  /* 0x0000001c382b7812 */ /* 0x000fe200078efcff */
[-C--:B--2---:R-:W-:Y:S01]  /*0760*/  IMAD R32, R32, R58.reuse, RZ ;  /* 0x0000003a20207224 */ /* 0x084fe200078e02ff */
[C---:B------:R-:W-:Y:S01]  /*0770*/  LOP3.LUT R44, R56.reuse, 0x1a, RZ, 0xfc, !PT ;  /* 0x0000001a382c7812 */ /* 0x040fe200078efcff */
[-C--:B------:R-:W-:Y:S01]  /*0780*/  IMAD R33, R33, R58.reuse, RZ ;  /* 0x0000003a21217224 */ /* 0x080fe200078e02ff */
[C---:B------:R-:W-:Y:S01]  /*0790*/  LOP3.LUT R45, R56.reuse, 0x18, RZ, 0xfc, !PT ;  /* 0x00000018382d7812 */ /* 0x040fe200078efcff */
[----:B-1----:R-:W-:Y:S01]  /*07a0*/  VIADD R8, R11, 0xffffffe ;  /* 0x0ffffffe0b087836 */ /* 0x002fe20000000000 */
[----:B------:R-:W-:Y:S01]  /*07b0*/  LOP3.LUT R46, R56, 0x16, RZ, 0xfc, !PT ;  /* 0x00000016382e7812 */ /* 0x000fe200078efcff */
[-C--:B------:R-:W-:Y:S01]  /*07c0*/  IMAD R34, R34, R58.reuse, RZ ;  /* 0x0000003a22227224 */ /* 0x080fe200078e02ff */
[C---:B------:R-:W-:Y:S01]  /*07d0*/  LOP3.LUT R47, R56.reuse, 0x14, RZ, 0xfc, !PT ;  /* 0x00000014382f7812 */ /* 0x040fe200078efcff */
[----:B------:R1:W2:Y:S01]  /*07e0*/  F2I.FTZ.U32.TRUNC.NTZ R9, R8 ;  /* 0x0000000800097305 */ /* 0x0002a2000021f000 */
[C---:B------:R-:W-:Y:S01]  /*07f0*/  LOP3.LUT R48, R56.reuse, 0x12, RZ, 0xfc, !PT ;  /* 0x0000001238307812 */ /* 0x040fe200078efcff */
[-C--:B------:R-:W-:Y:S01]  /*0800*/  IMAD R35, R35, R58.reuse, RZ ;  /* 0x0000003a23237224 */ /* 0x080fe200078e02ff */
[----:B------:R-:W-:Y:S01]  /*0810*/  LOP3.LUT R49, R56, 0x10, RZ, 0xfc, !PT ;  /* 0x0000001038317812 */ /* 0x000fe200078efcff */
[----:B---3--:R-:W-:Y:S01]  /*0820*/  VIADD R6, R5, 0xffffffe ;  /* 0x0ffffffe05067836 */ /* 0x008fe20000000000 */
[----:B------:R-:W-:Y:S01]  /*0830*/  SHF.R.U32.HI R5, RZ, 0x6, R0 ;  /* 0x00000006ff057819 */ /* 0x000fe20000011600 */
[-C--:B------:R-:W-:Y:S01]  /*0840*/  IMAD R36, R36, R58.reuse, RZ ;  /* 0x0000003a24247224 */ /* 0x080fe200078e02ff */
[C---:B------:R-:W-:Y:S01]  /*0850*/  LOP3.LUT R50, R56.reuse, 0xe, RZ, 0xfc, !PT ;  /* 0x0000000e38327812 */ /* 0x040fe200078efcff */
[----:B------:R3:W4:Y:S01]  /*0860*/  F2I.FTZ.U32.TRUNC.NTZ R7, R6 ;  /* 0x0000000600077305 */ /* 0x000722000021f000 */
[----:B-1----:R-:W-:Y:S01]  /*0870*/  IMAD.MOV.U32 R8, RZ, RZ, RZ ;  /* 0x000000ffff087224 */ /* 0x002fe200078e00ff */
[----:B------:R-:W-:Y:S01]  /*0880*/  SGXT.U32 R5, R5, 0x2 ;  /* 0x000000020505781a */ /* 0x000fe20000000000 */
[-C--:B------:R-:W-:Y:S01]  /*0890*/  IMAD R37, R37, R58.reuse, RZ ;  /* 0x0000003a25257224 */ /* 0x080fe200078e02ff */
[----:B------:R-:W-:Y:S01]  /*08a0*/  LOP3.LUT R51, R56, 0xc, RZ, 0xfc, !PT ;  /* 0x0000000c38337812 */ /* 0x000fe200078efcff */
[-C--:B------:R-:W-:Y:S01]  /*08b0*/  IMAD R38, R38, R58.reuse, RZ ;  /* 0x0000003a26267224 */ /* 0x080fe200078e02ff */
[----:B------:R-:W-:Y:S01]  /*08c0*/  LOP3.LUT R20, R4, R5, RZ, 0xfc, !PT ;  /* 0x0000000504147212 */ /* 0x000fe200078efcff */
[--C-:B--2---:R-:W-:Y:S01]  /*08d0*/  IMAD.MOV R12, RZ, RZ, -R9.reuse ;  /* 0x000000ffff0c7224 */ /* 0x104fe200078e0a09 */
[----:B------:R-:W-:Y:S01]  /*08e0*/  LOP3.LUT R52, R56, 0xa, RZ, 0xfc, !PT ;  /* 0x0000000a38347812 */ /* 0x000fe200078efcff */
[----:B---3--:R-:W-:Y:S01]  /*08f0*/  IMAD.MOV.U32 R6, RZ, RZ, RZ ;  /* 0x000000ffff067224 */ /* 0x008fe200078e00ff */
[----:B------:R-:W-:Y:S01]  /*0900*/  LOP3.LUT R21, R20, 0xc, RZ, 0xfc, !PT ;  /* 0x0000000c14157812 */ /* 0x000fe200078efcff */
[----:B------:R-:W-:Y:S01]  /*0910*/  IMAD R13, R12, R19, RZ ;  /* 0x000000130c0d7224 */ /* 0x000fe200078e02ff */
[C---:B------:R-:W-:Y:S01]  /*0920*/  LOP3.LUT R22, R20.reuse, 0x8, RZ, 0xfc, !PT ;  /* 0x0000000814167812 */ /* 0x040fe200078efcff */
[----:B------:R-:W-:Y:S01]  /*0930*/  IMAD R39, R39, R58, RZ ;  /* 0x0000003a27277224 */ /* 0x000fe200078e02ff */
[----:B------:R-:W-:Y:S01]  /*0940*/  LOP3.LUT R23, R20, 0x4, RZ, 0xfc, !PT ;  /* 0x0000000414177812 */ /* 0x000fe200078efcff */
[----:B------:R-:W-:Y:S01]  /*0950*/  IMAD.HI.U32 R9, R9, R13, R8 ;  /* 0x0000000d09097227 */ /* 0x000fe200078e0008 */
[----:B------:R-:W-:-:S02]  /*0960*/  IABS R17, R20 ;  /* 0x0000001400117213 */ /* 0x000fc40000000000 */
[----:B------:R-:W-:Y:S01]  /*0970*/  IABS R13, R23 ;  /* 0x00000017000d7213 */ /* 0x000fe20000000000 */
[----:B----4-:R-:W-:Y:S01]  /*0980*/  IMAD.MOV R11, RZ, RZ, -R7 ;  /* 0x000000ffff0b7224 */ /* 0x010fe200078e0a07 */
[C---:B------:R-:W-:Y:S01]  /*0990*/  LOP3.LUT R53, R56.reuse, 0x8, RZ, 0xfc, !PT ;  /* 0x0000000838357812 */ /* 0x040fe200078efcff */
[----:B------:R-:W-:Y:S01]  /*09a0*/  IMAD.HI.U32 R9, R9, R16, RZ ;  /* 0x0000001009097227 */ /* 0x000fe200078e00ff */
[C---:B------:R-:W-:Y:S02]  /*09b0*/  LOP3.LUT R54, R56.reuse, 0x6, RZ, 0xfc, !PT ;  /* 0x0000000638367812 */ /* 0x040fe400078efcff */
[C---:B------:R-:W-:Y:S01]  /*09c0*/  LOP3.LUT R55, R56.reuse, 0x4, RZ, 0xfc, !PT ;  /* 0x0000000438377812 */ /* 0x040fe200078efcff */
[----:B------:R-:W-:Y:S01]  /*09d0*/  IMAD R5, R11, R18, RZ ;  /* 0x000000120b057224 */ /* 0x000fe200078e02ff */
[----:B------:R-:W-:Y:S01]  /*09e0*/  IABS R11, R22 ;  /* 0x00000016000b7213 */ /* 0x000fe20000000000 */
[----:B------:R-:W-:Y:S01]  /*09f0*/  IMAD.MOV R9, RZ, RZ, -R9 ;  /* 0x000000ffff097224 */ /* 0x000fe200078e0a09 */
[----:B------:R-:W-:Y:S01]  /*0a00*/  LOP3.LUT R57, R56, 0x2, RZ, 0xfc, !PT ;  /* 0x0000000238397812 */ /* 0x000fe200078efcff */
[----:B------:R-:W-:Y:S01]  /*0a10*/  IMAD.HI.U32 R6, R7, R5, R6 ;  /* 0x0000000507067227 */ /* 0x000fe200078e0006 */
[----:B------:R-:W-:-:S03]  /*0a20*/  SHF.R.U32.HI R24, RZ, 0x5, R0 ;  /* 0x00000005ff187819 */ /* 0x000fc60000011600 */
[C---:B------:R-:W-:Y:S01]  /*0a30*/  IMAD R16, R19.reuse, R9, R16 ;  /* 0x0000000913107224 */ /* 0x040fe200078e0210 */
[----:B------:R-:W-:Y:S01]  /*0a40*/  IABS R9, R21 ;  /* 0x0000001500097213 */ /* 0x000fe20000000000 */
[----:B------:R-:W-:Y:S01]  /*0a50*/  IMAD.HI.U32 R7, R6, R11, RZ ;  /* 0x0000000b06077227 */ /* 0x000fe200078e00ff */
[----:B------:R-:W-:Y:S02]  /*0a60*/  R2UR UR24, R24 ;  /* 0x00000000181872ca */ /* 0x000fe400000e0000 */
[----:B------:R-:W-:Y:S02]  /*0a70*/  CS2R R24, SRZ ;  /* 0x0000000000187805 */ /* 0x000fe4000001ff00 */
[----:B------:R-:W-:Y:S01]  /*0a80*/  ISETP.GT.U32.AND P0, PT, R19, R16, PT ;  /* 0x000000101300720c */ /* 0x000fe20003f04070 */
[----:B------:R-:W-:-:S04]  /*0a90*/  IMAD.HI.U32 R5, R6, R9, RZ ;  /* 0x0000000906057227 */ /* 0x000fc800078e00ff */
[----:B------:R-:W-:Y:S02]  /*0aa0*/  IMAD.MOV R5, RZ, RZ, -R5 ;  /* 0x000000ffff057224 */ /* 0x000fe400078e0a05 */
[----:B------:R-:W-:-:S04]  /*0ab0*/  IMAD.HI.U32 R8, R6, R13, RZ ;  /* 0x0000000d06087227 */ /* 0x000fc800078e00ff */
[----:B------:R-:W-:Y:S02]  /*0ac0*/  IMAD.MOV R7, RZ, RZ, -R7 ;  /* 0x000000ffff077224 */ /* 0x000fe400078e0a07 */
[----:B------:R-:W-:-:S04]  /*0ad0*/  IMAD.HI.U32 R6, R6, R17, RZ ;  /* 0x0000001106067227 */ /* 0x000fc800078e00ff */
[----:B------:R-:W-:Y:S01]  /*0ae0*/  IMAD R9, R18, R5, R9 ;  /* 0x0000000512097224 */ /* 0x000fe200078e0209 */
[----:B------:R-:W-:Y:S01]  /*0af0*/  LOP3.LUT R5, R0, 0x3f, RZ, 0xc0, !PT ;  /* 0x0000003f00057812 */ /* 0x000fe200078ec0ff */
[----:B------:R-:W-:Y:S02]  /*0b00*/  IMAD.MOV R8, RZ, RZ, -R8 ;  /* 0x000000ffff087224 */ /* 0x000fe400078e0a08 */
[C---:B------:R-:W-:Y:S01]  /*0b10*/  IMAD R11, R18.reuse, R7, R11 ;  /* 0x00000007120b7224 */ /* 0x040fe200078e020b */
[----:B------:R-:W-:Y:S01]  /*0b20*/  ISETP.GT.U32.AND P2, PT, R18, R9, PT ;  /* 0x000000091200720c */ /* 0x000fe20003f44070 */
[----:B------:R-:W-:Y:S01]  /*0b30*/  IMAD.MOV R6, RZ, RZ, -R6 ;  /* 0x000000ffff067224 */ /* 0x000fe200078e0a06 */
[----:B------:R-:W-:Y:S01]  /*0b40*/  SHF.R.S32.HI R7, RZ, 0x1f, R10 ;  /* 0x0000001fff077819 */ /* 0x000fe2000001140a */
[----:B------:R-:W-:Y:S01]  /*0b50*/  @!P0 IMAD.IADD R16, R16, 0x1, -R19 ;  /* 0x0000000110108824 */ /* 0x000fe200078e0a13 */
[C---:B------:R-:W-:Y:S01]  /*0b60*/  ISETP.GT.U32.AND P4, PT, R18.reuse, R11, PT ;  /* 0x0000000b1200720c */ /* 0x040fe20003f84070 */
[C---:B------:R-:W-:Y:S01]  /*0b70*/  IMAD R12, R18.reuse, R8, R13 ;  /* 0x00000008120c7224 */ /* 0x040fe200078e020d */
[----:B------:R-:W-:Y:S01]  /*0b80*/  LEA.HI R8, R7, R10, RZ, 0x6 ;  /* 0x0000000a07087211 */ /* 0x000fe200078f30ff */
[C---:B------:R-:W-:Y:S01]  /*0b90*/  IMAD R13, R18.reuse, R6, R17 ;  /* 0x00000006120d7224 */ /* 0x040fe200078e0211 */
[----:B------:R-:W-:Y:S01]  /*0ba0*/  ISETP.GT.U32.AND P0, PT, R19, R16, PT ;  /* 0x000000101300720c */ /* 0x000fe20003f04070 */
[C---:B------:R-:W-:Y:S01]  /*0bb0*/  IMAD.SHL.U32 R6, R5.reuse, 0x2, RZ ;  /* 0x0000000205067824 */ /* 0x040fe200078e00ff */
[C---:B------:R-:W-:Y:S01]  /*0bc0*/  ISETP.GT.U32.AND P5, PT, R18.reuse, R12, PT ;  /* 0x0000000c1200720c */ /* 0x040fe20003fa4070 */
[----:B0-----:R-:W-:Y:S01]  /*0bd0*/  IMAD R91, R5, R60, RZ ;  /* 0x0000003c055b7224 */ /* 0x001fe200078e02ff */
[----:B------:R-:W-:Y:S01]  /*0be0*/  SEL R17, RZ, 0x90, !P1 ;  /* 0x00000090ff117807 */ /* 0x000fe20004800000 */
[--C-:B------:R-:W-:Y:S01]  /*0bf0*/  @!P2 IMAD.IADD R9, R9, 0x1, -R18.reuse ;  /* 0x000000010909a824 */ /* 0x100fe200078e0a12 */
[----:B------:R-:W-:Y:S01]  /*0c00*/  ISETP.GT.U32.AND P1, PT, R18, R13, PT ;  /* 0x0000000d1200720c */ /* 0x000fe20003f24070 */
[----:B------:R-:W-:Y:S01]  /*0c10*/  IMAD.SHL.U32 R7, R0, 0x80, RZ ;  /* 0x0000008000077824 */ /* 0x000fe200078e00ff */
[----:B------:R-:W-:Y:S01]  /*0c20*/  LOP3.LUT R10, R17, R6, RZ, 0x3c, !PT ;  /* 0x00000006110a7212 */ /* 0x000fe200078e3cff */
[--C-:B------:R-:W-:Y:S01]  /*0c30*/  @!P4 IMAD.IADD R11, R11, 0x1, -R18.reuse ;  /* 0x000000010b0bc824 */ /* 0x100fe200078e0a12 */
[----:B------:R-:W-:Y:S01]  /*0c40*/  ISETP.GT.U32.AND P6, PT, R18, R9, PT ;  /* 0x000000091200720c */ /* 0x000fe20003fc4070 */
[----:B------:R-:W-:Y:S01]  /*0c50*/  IMAD.SHL.U32 R17, R3, 0x2, RZ ;  /* 0x0000000203117824 */ /* 0x000fe200078e00ff */
[----:B------:R-:W-:Y:S01]  /*0c60*/  LOP3.LUT R6, R0, 0xc0, RZ, 0xc0, !PT ;  /* 0x000000c000067812 */ /* 0x000fe200078ec0ff */
[----:B------:R-:W-:Y:S01]  /*0c70*/  @!P0 IMAD.IADD R16, R16, 0x1, -R19 ;  /* 0x0000000110108824 */ /* 0x000fe200078e0a13 */
[----:B------:R-:W-:Y:S01]  /*0c80*/  ISETP.GE.AND P0, PT, R2, RZ, PT ;  /* 0x000000ff0200720c */ /* 0x000fe20003f06270 */
[----:B------:R-:W-:Y:S01]  /*0c90*/  @!P5 IMAD.IADD R12, R12, 0x1, -R18 ;  /* 0x000000010c0cd824 */ /* 0x000fe200078e0a12 */
[----:B------:R-:W-:Y:S01]  /*0ca0*/  ISETP.GT.U32.AND P5, PT, R18, R11, PT ;  /* 0x0000000b1200720c */ /* 0x000fe20003fa4070 */
[----:B------:R-:W-:Y:S01]  /*0cb0*/  IMAD R40, R40, R58, RZ ;  /* 0x0000003a28287224 */ /* 0x000fe200078e02ff */
[----:B------:R-:W-:Y:S01]  /*0cc0*/  SHF.R.U32.HI R6, RZ, 0x2, R6 ;  /* 0x00000002ff067819 */ /* 0x000fe20000011606 */
[--C-:B------:R-:W-:Y:S01]  /*0cd0*/  @!P1 IMAD.IADD R13, R13, 0x1, -R18.reuse ;  /* 0x000000010d0d9824 */ /* 0x100fe200078e0a12 */
[----:B------:R-:W-:Y:S01]  /*0ce0*/  ISETP.GT.U32.AND P2, PT, R18, R12, PT ;  /* 0x0000000c1200720c */ /* 0x000fe20003f44070 */
[-C--:B------:R-:W-:Y:S01]  /*0cf0*/  IMAD R41, R41, R58.reuse, RZ ;  /* 0x0000003a29297224 */ /* 0x080fe200078e02ff */
[----:B------:R-:W-:Y:S01]  /*0d00*/  ISETP.GE.AND P1, PT, R20, RZ, PT ;  /* 0x000000ff1400720c */ /* 0x000fe20003f26270 */
[----:B------:R-:W-:Y:S01]  /*0d10*/  @!P6 IMAD.IADD R9, R9, 0x1, -R18 ;  /* 0x000000010909e824 */ /* 0x000fe200078e0a12 */
[----:B------:R-:W-:Y:S01]  /*0d20*/  ISETP.GT.U32.AND P4, PT, R18, R13, PT ;  /* 0x0000000d1200720c */ /* 0x000fe20003f84070 */
[-C--:B------:R-:W-:Y:S01]  /*0d30*/  IMAD R42, R42, R58.reuse, RZ ;  /* 0x0000003a2a2a7224 */ /* 0x080fe200078e02ff */
[----:B------:R-:W-:Y:S01]  /*0d40*/  ISETP.GE.AND P6, PT, R22, RZ, PT ;  /* 0x000000ff1600720c */ /* 0x000fe20003fc6270 */
[----:B------:R-:W-:Y:S01]  /*0d50*/  @!P0 IMAD.MOV R16, RZ, RZ, -R16 ;  /* 0x000000ffff108224 */ /* 0x000fe200078e0a10 */
[----:B------:R-:W-:Y:S01]  /*0d60*/  ISETP.GE.AND P0, PT, R21, RZ, PT ;  /* 0x000000ff1500720c */ /* 0x000fe20003f06270 */
[--C-:B------:R-:W-:Y:S01]  /*0d70*/  @!P5 IMAD.IADD R11, R11, 0x1, -R18.reuse ;  /* 0x000000010b0bd824 */ /* 0x100fe200078e0a12 */
[----:B------:R-:W-:Y:S01]  /*0d80*/  ISETP.GE.AND P5, PT, R23, RZ, PT ;  /* 0x000000ff1700720c */ /* 0x000fe20003fa6270 */
[----:B------:R-:W-:Y:S01]  /*0d90*/  IMAD R43, R43, R58, RZ ;  /* 0x0000003a2b2b7224 */ /* 0x000fe200078e02ff */
[----:B------:R-:W-:Y:S01]  /*0da0*/  @!P3 LOP3.LUT R16, RZ, R14, RZ, 0x33, !PT ;  /* 0x0000000eff10b212 */ /* 0x000fe200078e33ff */
[--C-:B------:R-:W-:Y:S01]  /*0db0*/  @!P2 IMAD.IADD R12, R12, 0x1, -R18.reuse ;  /* 0x000000010c0ca824 */ /* 0x100fe200078e0a12 */
[----:B------:R-:W-:Y:S01]  /*0dc0*/  LEA R92, P3, R91, UR4, 0x1 ;  /* 0x000000045b5c7c11 */ /* 0x000fe2000f8608ff */
[----:B------:R-:W-:Y:S01]  /*0dd0*/  UMOV UR4, URZ ;  /* 0x0000003f00047c82 */ /* 0x000fe20008000000 */
[----:B------:R-:W-:Y:S01]  /*0de0*/  LOP3.LUT R7, R10, 0x2000, R7, 0xf8, !PT ;  /* 0x000020000a077812 */ /* 0x000fe200078ef807 */
[----:B------:R-:W-:Y:S01]  /*0df0*/  @!P4 IMAD.IADD R13, R13, 0x1, -R18 ;  /* 0x000000010d0dc824 */ /* 0x000fe200078e0a12 */
[----:B------:R-:W-:Y:S01]  /*0e00*/  LEA.HI.X.SX32 R91, R91, UR5, 0x1, P3 ;  /* 0x000000055b5b7c11 */ /* 0x000fe200098f0eff */
[----:B------:R-:W-:Y:S01]  /*0e10*/  UIADD3 UR5, UR16, 0x4000, URZ ;  /* 0x0000400010057890 */ /* 0x000fe2000fffe03f */
[----:B------:R-:W-:Y:S01]  /*0e20*/  ISETP.NE.AND P2, PT, R15, RZ, PT ;  /* 0x000000ff0f00720c */ /* 0x000fe20003f45270 */
[----:B------:R-:W-:Y:S01]  /*0e30*/  @!P6 IMAD.MOV R11, RZ, RZ, -R11 ;  /* 0x000000ffff0be224 */ /* 0x000fe200078e0a0b */
[----:B------:R-:W-:Y:S01]  /*0e40*/  LOP3.LUT R10, RZ, R15, RZ, 0x33, !PT ;  /* 0x0000000fff0a7212 */ /* 0x000fe200078e33ff */
[----:B------:R-:W-:Y:S01]  /*0e50*/  IMAD.MOV.U32 R15, RZ, RZ, R12 ;  /* 0x000000ffff0f7224 */ /* 0x000fe200078e000c */
[----:B------:R-:W-:Y:S01]  /*0e60*/  LOP3.LUT R6, R17, R6, RZ, 0x3c, !PT ;  /* 0x0000000611067212 */ /* 0x000fe200078e3cff */
[----:B------:R-:W-:Y:S01]  /*0e70*/  IMAD.MOV.U32 R17, RZ, RZ, R13 ;  /* 0x000000ffff117224 */ /* 0x000fe200078e000d */
[----:B------:R-:W-:Y:S01]  /*0e80*/  USHF.R.U32.HI UR5, URZ, 0x4, UR5 ;  /* 0x000000043f057899 */ /* 0x000fe20008011605 */
[----:B------:R-:W-:Y:S01]  /*0e90*/  @!P0 IMAD.MOV R9, RZ, RZ, -R9 ;  /* 0x000000ffff098224 */ /* 0x000fe200078e0a09 */
[----:B------:R-:W-:Y:S01]  /*0ea0*/  SEL R12, R10, R11, !P2 ;  /* 0x0000000b0a0c7207 */ /* 0x000fe20005000000 */
[----:B------:R-:W-:Y:S01]  /*0eb0*/  @!P5 IMAD.MOV R15, RZ, RZ, -R15 ;  /* 0x000000ffff0fd224 */ /* 0x000fe200078e0a0f */
[----:B------:R-:W-:Y:S01]  /*0ec0*/  USGXT.U32 UR14, UR5, 0xe ;  /* 0x0000000e050e789a */ /* 0x000fe20008000000 */
[----:B------:R-:W-:Y:S01]  /*0ed0*/  IMAD R16, R16, UR6, RZ ;  /* 0x0000000610107c24 */ /* 0x000fe2000f8e02ff */
[C---:B------:R-:W-:Y:S01]  /*0ee0*/  SEL R13, R10.reuse, R9, !P2 ;  /* 0x000000090a0d7207 */ /* 0x040fe20005000000 */
[----:B------:R-:W-:Y:S01]  /*0ef0*/  @!P1 IMAD.MOV R17, RZ, RZ, -R17 ;  /* 0x000000ffff119224 */ /* 0x000fe200078e0a11 */
[----:B------:R-:W-:Y:S01]  /*0f00*/  SEL R11, R10, R15, !P2 ;  /* 0x0000000f0a0b7207 */ /* 0x000fe20005000000 */
[----:B------:R-:W-:Y:S01]  /*0f10*/  UIADD3 UR6, UP0, UR14, 0x2, URZ ;  /* 0x000000020e067890 */ /* 0x000fe2000ff1e03f */
[----:B------:R-:W-:Y:S01]  /*0f20*/  LOP3.LUT R18, R56, 0x3e, RZ, 0xfc, !PT ;  /* 0x0000003e38127812 */ /* 0x000fe200078efcff */
[-C--:B------:R-:W-:Y:S01]  /*0f30*/  IMAD R44, R44, R58.reuse, RZ ;  /* 0x0000003a2c2c7224 */ /* 0x080fe200078e02ff */
[C---:B------:R-:W-:Y:S01]  /*0f40*/  LOP3.LUT R19, R56.reuse, 0x3c, RZ, 0xfc, !PT ;  /* 0x0000003c38137812 */ /* 0x040fe200078efcff */
[-C--:B------:R-:W-:Y:S01]  /*0f50*/  IMAD R45, R45, R58.reuse, RZ ;  /* 0x0000003a2d2d7224 */ /* 0x080fe200078e02ff */
[----:B------:R-:W-:Y:S01]  /*0f60*/  LOP3.LUT R20, R56, 0x3a, RZ, 0xfc, !PT ;  /* 0x0000003a38147812 */ /* 0x000fe200078efcff */
[-C--:B------:R-:W-:Y:S01]  /*0f70*/  IMAD R18, R18, R58.reuse, RZ ;  /* 0x0000003a12127224 */ /* 0x080fe200078e02ff */
[C---:B------:R-:W-:Y:S01]  /*0f80*/  LOP3.LUT R21, R56.reuse, 0x38, RZ, 0xfc, !PT ;  /* 0x0000003838157812 */ /* 0x040fe200078efcff */
[-C--:B------:R-:W-:Y:S01]  /*0f90*/  IMAD R19, R19, R58.reuse, RZ ;  /* 0x0000003a13137224 */ /* 0x080fe200078e02ff */
[----:B------:R-:W-:Y:S01]  /*0fa0*/  LOP3.LUT R22, R56, 0x36, RZ, 0xfc, !PT ;  /* 0x0000003638167812 */ /* 0x000fe200078efcff */
[-C--:B------:R-:W-:Y:S01]  /*0fb0*/  IMAD R20, R20, R58.reuse, RZ ;  /* 0x0000003a14147224 */ /* 0x080fe200078e02ff */
[----:B------:R-:W-:Y:S01]  /*0fc0*/  LOP3.LUT R23, R56, 0x34, RZ, 0xfc, !PT ;  /* 0x0000003438177812 */ /* 0x000fe200078efcff */
[-C--:B------:R-:W-:Y:S01]  /*0fd0*/  IMAD R21, R21, R58.reuse, RZ ;  /* 0x0000003a15157224 */ /* 0x080fe200078e02ff */
[----:B------:R-:W-:Y:S01]  /*0fe0*/  LEA R64, P0, R16, UR8, 0x1 ;  /* 0x0000000810407c11 */ /* 0x000fe2000f8008ff */
[----:B------:R-:W-:Y:S01]  /*0ff0*/  ULDC UR8, c[0x0][0x240] ;  /* 0x0000900000087ab9 */ /* 0x000fe20000000800 */
[----:B------:R-:W-:Y:S01]  /*1000*/  SEL R10, R10, R17, !P2 ;  /* 0x000000110a0a7207 */ /* 0x000fe20005000000 */
[-C--:B------:R-:W-:Y:S01]  /*1010*/  IMAD R22, R22, R58.reuse, RZ ;  /* 0x0000003a16167224 */ /* 0x080fe200078e02ff */
[----:B------:R-:W-:Y:S01]  /*1020*/  LEA.HI.X.SX32 R65, R16, UR9, 0x1, P0 ;  /* 0x0000000910417c11 */ /* 0x000fe200080f0eff */
[-C--:B------:R-:W-:Y:S01]  /*1030*/  IMAD R23, R23, R58.reuse, RZ ;  /* 0x0000003a17177224 */ /* 0x080fe200078e02ff */
[----:B------:R-:W-:Y:S01]  /*1040*/  UIADD3.X UR7, UR4, 0x40000040, URZ, UP0, !UPT ;  /* 0x4000004004077890 */ /* 0x000fe200087fe43f */
[-C--:B------:R-:W-:Y:S01]  /*1050*/  IMAD R46, R46, R58.reuse, RZ ;  /* 0x0000003a2e2e7224 */ /* 0x080fe200078e02ff */
[----:B------:R-:W-:Y:S01]  /*1060*/  SHF.R.S32.HI R8, RZ, 0x6, R8 ;  /* 0x00000006ff087819 */ /* 0x000fe20000011408 */
[-C--:B------:R-:W-:Y:S01]  /*1070*/  IMAD R47, R47, R58.reuse, RZ ;  /* 0x0000003a2f2f7224 */ /* 0x080fe200078e02ff */
[----:B------:R-:W-:Y:S01]  /*1080*/  LOP3.LUT R17, R6, 0x40, RZ, 0x3c, !PT ;  /* 0x0000004006117812 */ /* 0x000fe200078e3cff */
[-C--:B------:R-:W-:Y:S01]  /*1090*/  IMAD R48, R48, R58.reuse, RZ ;  /* 0x0000003a30307224 */ /* 0x080fe200078e02ff */
[----:B------:R-:W-:Y:S01]  /*10a0*/  LOP3.LUT R16, R7, 0x20, RZ, 0x3c, !PT ;  /* 0x0000002007107812 */ /* 0x000fe200078e3cff */
[-C--:B------:R-:W-:Y:S01]  /*10b0*/  IMAD R49, R49, R58.reuse, RZ ;  /* 0x0000003a31317224 */ /* 0x080fe200078e02ff */
[C---:B------:R-:W-:Y:S01]  /*10c0*/  LOP3.LUT R15, R7.reuse, 0x40, RZ, 0x3c, !PT ;  /* 0x00000040070f7812 */ /* 0x040fe200078e3cff */
[-C--:B------:R-:W-:Y:S01]  /*10d0*/  IMAD R50, R50, R58.reuse, RZ ;  /* 0x0000003a32327224 */ /* 0x080fe200078e02ff */
[----:B------:R-:W-:Y:S01]  /*10e0*/  LOP3.LUT R14, R7, 0x60, RZ, 0x3c, !PT ;  /* 0x00000060070e7812 */ /* 0x000fe200078e3cff */
[-C--:B------:R-:W-:Y:S01]  /*10f0*/  IMAD R51, R51, R58.reuse, RZ ;  /* 0x0000003a33337224 */ /* 0x080fe200078e02ff */
[----:B------:R-:W-:Y:S01]  /*1100*/  UIADD3.64 UR22, UR6, 0x2, URZ ;  /* 0x0000000206167897 */ /* 0x000fe2000fffe03f */
[-C--:B------:R-:W-:Y:S01]  /*1110*/  IMAD R52, R52, R58.reuse, RZ ;  /* 0x0000003a34347224 */ /* 0x080fe200078e02ff */
[----:B------:R-:W-:Y:S01]  /*1120*/  UIADD3.64 UR10, UR6, 0x4, URZ ;  /* 0x00000004060a7897 */ /* 0x000fe2000fffe03f */
[----:B------:R-:W-:-:S02]  /*1130*/  IMAD R53, R53, R58, RZ ;  /* 0x0000003a35357224 */ /* 0x000fc400078e02ff */
[-C--:B------:R-:W-:Y:S02]  /*1140*/  IMAD R54, R54, R58.reuse, RZ ;  /* 0x0000003a36367224 */ /* 0x080fe400078e02ff */
[-C--:B------:R-:W-:Y:S02]  /*1150*/  IMAD R55, R55, R58.reuse, RZ ;  /* 0x0000003a37377224 */ /* 0x080fe400078e02ff */
[-C--:B------:R-:W-:Y:S02]  /*1160*/  IMAD R56, R56, R58.reuse, RZ ;  /* 0x0000003a38387224 */ /* 0x080fe400078e02ff */
[----:B------:R-:W-:Y:S02]  /*1170*/  IMAD R57, R57, R58, RZ ;  /* 0x0000003a39397224 */ /* 0x000fe400078e02ff */
[----:B------:R-:W-:Y:S02]  /*1180*/  IMAD.SHL.U32 R58, R58, 0x40, RZ ;  /* 0x000000403a3a7824 */ /* 0x000fe400078e00ff */
[----:B------:R-:W-:-:S02]  /*1190*/  IMAD.SHL.U32 R9, R60, 0x40, RZ ;  /* 0x000000403c097824 */ /* 0x000fc400078e00ff */
[----:B------:R-:W-:Y:S02]  /*11a0*/  IMAD R13, R13, UR8, RZ ;  /* 0x000000080d0d7c24 */ /* 0x000fe4000f8e02ff */
[----:B------:R-:W-:Y:S02]  /*11b0*/  IMAD R12, R12, UR8, RZ ;  /* 0x000000080c0c7c24 */ /* 0x000fe4000f8e02ff */
[----:B------:R-:W-:Y:S02]  /*11c0*/  IMAD R11, R11, UR8, RZ ;  /* 0x000000080b0b7c24 */ /* 0x000fe4000f8e02ff */
[----:B------:R-:W-:-:S07]  /*11d0*/  IMAD R10, R10, UR8, RZ ;  /* 0x000000080a0a7c24 */ /* 0x000fce000f8e02ff */
.L_x_1:
[----:B------:R-:W-:Y:S01]  /*11e0*/  SHF.R.U32.HI R78, RZ, 0x7, R0 ;  /* 0x00000007ff4e7819 */ /* 0x000fe20000011600 */
[----:B------:R-:W-:Y:S01]  /*11f0*/  IMAD.WIDE R62, R56, 0x2, R64 ;  /* 0x00000002383e7825 */ /* 0x000fe200078e0240 */
[----:B------:R-:W-:Y:S02]  /*1200*/  PRMT R60, RZ, 0x7610, R60 ;  /* 0x00007610ff3c7816 */ /* 0x000fe4000000003c */
[----:B------:R-:W-:-:S04]  /*1210*/  SGXT.U32 R78, R78, 0x1 ;  /* 0x000000014e4e781a */ /* 0x000fc80000000000 */
[C---:B------:R-:W-:Y:S02]  /*1220*/  ISETP.GE.AND P0, PT, R78.reuse, UR17, PT ;  /* 0x000000114e007c0c */ /* 0x040fe4000bf06270 */
[C---:B------:R-:W-:Y:S02]  /*1230*/  LOP3.LUT R61, R78.reuse, 0x4, RZ, 0xfc, !PT ;  /* 0x000000044e3d7812 */ /* 0x040fe400078efcff */
[C---:B------:R-:W-:Y:S02]  /*1240*/  LOP3.LUT R59, R78.reuse, 0x2, RZ, 0xfc, !PT ;  /* 0x000000024e3b7812 */ /* 0x040fe400078efcff */
[----:B------:R-:W-:Y:S02]  /*1250*/  ISETP.GE.AND P6, PT, R61, UR17, PT ;  /* 0x000000113d007c0c */ /* 0x000fe4000bfc6270 */
[----:B------:R-:W-:Y:S02]  /*1260*/  ISETP.GE.AND P1, PT, R59, UR17, PT ;  /* 0x000000113b007c0c */ /* 0x000fe4000bf26270 */
[----:B------:R-:W-:-:S02]  /*1270*/  LOP3.LUT R61, R78, 0x8, RZ, 0xfc, !PT ;  /* 0x000000084e3d7812 */ /* 0x000fc400078efcff */
[C---:B------:R-:W-:Y:S01]  /*1280*/  LOP3.LUT R66, R78.reuse, 0x6, RZ, 0xfc, !PT ;  /* 0x000000064e427812 */ /* 0x040fe200078efcff */
[----:B------:R-:W2:Y:S01]  /*1290*/  @!P0 LDG.E.U16 R60, desc[UR18][R62.64] ;  /* 0x000000123e3c8981 */ /* 0x000ea2000c1e1500 */
[C---:B------:R-:W-:Y:S02]  /*12a0*/  LOP3.LUT R68, R78.reuse, 0xa, RZ, 0xfc, !PT ;  /* 0x0000000a4e447812 */ /* 0x040fe400078efcff */
[----:B------:R-:W-:Y:S02]  /*12b0*/  ISETP.GE.AND P2, PT, R61, UR17, PT ;  /* 0x000000113d007c0c */ /* 0x000fe4000bf46270 */
[----:B------:R-:W-:Y:S02]  /*12c0*/  LOP3.LUT R61, R78, 0xe, RZ, 0xfc, !PT ;  /* 0x0000000e4e3d7812 */ /* 0x000fe400078efcff */
[----:B------:R-:W-:Y:S01]  /*12d0*/  ISETP.GE.AND P0, PT, R66, UR17, PT ;  /* 0x0000001142007c0c */ /* 0x000fe2000bf06270 */
[----:B------:R-:W-:Y:S01]  /*12e0*/  IMAD.WIDE R66, R57, 0x2, R64 ;  /* 0x0000000239427825 */ /* 0x000fe200078e0240 */
[----:B------:R-:W-:-:S02]  /*12f0*/  PRMT R59, RZ, 0x7610, R59 ;  /* 0x00007610ff3b7816 */ /* 0x000fc4000000003b */
[----:B------:R-:W-:Y:S02]  /*1300*/  ISETP.GE.AND P3, PT, R68, UR17, PT ;  /* 0x0000001144007c0c */ /* 0x000fe4000bf66270 */
[----:B------:R-:W-:Y:S02]  /*1310*/  ISETP.GE.AND P5, PT, R61, UR17, PT ;  /* 0x000000113d007c0c */ /* 0x000fe4000bfa6270 */
[C---:B------:R-:W-:Y:S01]  /*1320*/  LOP3.LUT R69, R78.reuse, 0xc, RZ, 0xfc, !PT ;  /* 0x0000000c4e457812 */ /* 0x040fe200078efcff */
[----:B------:R0:W3:Y:S01]  /*1330*/  @!P1 LDG.E.U16 R59, desc[UR18][R66.64] ;  /* 0x00000012423b9981 */ /* 0x0000e2000c1e1500 */
[----:B------:R-:W-:Y:S01]  /*1340*/  LOP3.LUT R61, R78, 0x10, RZ, 0xfc, !PT ;  /* 0x000000104e3d7812 */ /* 0x000fe200078efcff */
[----:B------:R-:W-:Y:S01]  /*1350*/  IMAD.WIDE R72, R53, 0x2, R64 ;  /* 0x0000000235487825 */ /* 0x000fe200078e0240 */
[----:B------:R-:W-:Y:S02]  /*1360*/  PRMT R76, RZ, 0x7610, R76 ;  /* 0x00007610ff4c7816 */ /* 0x000fe4000000004c */
[----:B------:R-:W-:Y:S01]  /*1370*/  ISETP.GE.AND P4, PT, R69, UR17, PT ;  /* 0x0000001145007c0c */ /* 0x000fe2000bf86270 */
[----:B------:R-:W-:Y:S01]  /*1380*/  IMAD.WIDE R70, R54, 0x2, R64 ;  /* 0x0000000236467825 */ /* 0x000fe200078e0240 */
[----:B------:R-:W-:-:S02]  /*1390*/  PRMT R85, RZ, 0x7610, R85 ;  /* 0x00007610ff557816 */ /* 0x000fc40000000055 */
[----:B------:R-:W-:Y:S01]  /*13a0*/  ISETP.GE.AND P1, PT, R61, UR17, PT ;  /* 0x000000113d007c0c */ /* 0x000fe2000bf26270 */
[----:B0-----:R-:W-:Y:S01]  /*13b0*/  IMAD.WIDE R66, R52, 0x2, R64 ;  /* 0x0000000234427825 */ /* 0x001fe200078e0240 */
[----:B------:R-:W-:Y:S01]  /*13c0*/  PRMT R61, RZ, 0x7610, R61 ;  /* 0x00007610ff3d7816 */ /* 0x000fe2000000003d */
[----:B------:R-:W4:Y:S01]  /*13d0*/  @!P2 LDG.E.U16 R76, desc[UR18][R72.64] ;  /* 0x00000012484ca981 */ /* 0x000f22000c1e1500 */
[C---:B------:R-:W-:Y:S01]  /*13e0*/  LOP3.LUT R74, R78.reuse, 0x14, RZ, 0xfc, !PT ;  /* 0x000000144e4a7812 */ /* 0x040fe200078efcff */
[----:B------:R-:W-:Y:S01]  /*13f0*/  IMAD.WIDE R62, R55, 0x2, R64 ;  /* 0x00000002373e7825 */ /* 0x000fe200078e0240 */
[----:B------:R-:W-:Y:S01]  /*1400*/  PRMT R88, RZ, 0x7610, R88 ;  /* 0x00007610ff587816 */ /* 0x000fe20000000058 */
[----:B------:R0:W5:Y:S01]  /*1410*/  @!P0 LDG.E.U16 R85, desc[UR18][R70.64] ;  /* 0x0000001246558981 */ /* 0x000162000c1e1500 */
[----:B------:R-:W-:Y:S02]  /*1420*/  LOP3.LUT R68, R78, 0x12, RZ, 0xfc, !PT ;  /* 0x000000124e447812 */ /* 0x000fe400078efcff */
[----:B------:R-:W-:Y:S01]  /*1430*/  ISETP.GE.AND P2, PT, R74, UR17, PT ;  /* 0x000000114a007c0c */ /* 0x000fe2000bf46270 */
[----:B------:R1:W5:Y:S01]  /*1440*/  @!P3 LDG.E.U16 R61, desc[UR18][R66.64] ;  /* 0x00000012423db981 */ /* 0x000362000c1e1500 */
[----:B------:R-:W-:-:S02]  /*1450*/  LOP3.LUT R75, R78, 0x16, RZ, 0xfc, !PT ;  /* 0x000000164e4b7812 */ /* 0x000fc400078efcff */
[----:B------:R-:W-:Y:S01]  /*1460*/  ISETP.GE.AND P0, PT, R68, UR17, PT ;  /* 0x0000001144007c0c */ /* 0x000fe2000bf06270 */
[----:B------:R-:W-:Y:S01]  /*1470*/  IMAD.WIDE R68, R51, 0x2, R64 ;  /* 0x0000000233447825 */ /* 0x000fe200078e0240 */
[----:B------:R-:W-:Y:S01]  /*1480*/  PRMT R86, RZ, 0x7610, R86 ;  /* 0x00007610ff567816 */ /* 0x000fe20000000056 */
[----:B------:R1:W5:Y:S01]  /*1490*/  @!P6 LDG.E.U16 R88, desc[UR18][R62.64] ;  /* 0x000000123e58e981 */ /* 0x000362000c1e1500 */
[----:B------:R-:W-:Y:S01]  /*14a0*/  PRMT R77, RZ, 0x7610, R77 ;  /* 0x00007610ff4d7816 */ /* 0x000fe2000000004d */
[----:B0-----:R-:W-:Y:S01]  /*14b0*/  IMAD.WIDE R70, R50, 0x2, R64 ;  /* 0x0000000232467825 */ /* 0x001fe200078e0240 */
[----:B-1----:R-:W-:Y:S02]  /*14c0*/  LOP3.LUT R66, R78, 0x1c, RZ, 0xfc, !PT ;  /* 0x0000001c4e427812 */ /* 0x002fe400078efcff */
[----:B------:R-:W5:Y:S01]  /*14d0*/  @!P4 LDG.E.U16 R86, desc[UR18][R68.64] ;  /* 0x000000124456c981 */ /* 0x000f62000c1e1500 */
[----:B------:R-:W-:Y:S02]  /*14e0*/  ISETP.GE.AND P3, PT, R75, UR17, PT ;  /* 0x000000114b007c0c */ /* 0x000fe4000bf66270 */
[----:B------:R-:W-:-:S02]  /*14f0*/  ISETP.GE.AND P6, PT, R66, UR17, PT ;  /* 0x0000001142007c0c */ /* 0x000fc4000bfc6270 */
[C---:B------:R-:W-:Y:S02]  /*1500*/  LOP3.LUT R62, R78.reuse, 0x18, RZ, 0xfc, !PT ;  /* 0x000000184e3e7812 */ /* 0x040fe400078efcff */
[----:B------:R-:W-:Y:S01]  /*1510*/  LOP3.LUT R63, R78, 0x1a, RZ, 0xfc, !PT ;  /* 0x0000001a4e3f7812 */ /* 0x000fe200078efcff */
[----:B------:R-:W-:Y:S01]  /*1520*/  IMAD.WIDE R66, R47, 0x2, R64 ;  /* 0x000000022f427825 */ /* 0x000fe200078e0240 */
[----:B------:R-:W-:Y:S01]  /*1530*/  PRMT R84, RZ, 0x7610, R84 ;  /* 0x00007610ff547816 */ /* 0x000fe20000000054 */
[----:B------:R0:W5:Y:S01]  /*1540*/  @!P5 LDG.E.U16 R77, desc[UR18][R70.64] ;  /* 0x00000012464dd981 */ /* 0x000162000c1e1500 */
[----:B------:R-:W-:Y:S01]  /*1550*/  ISETP.GE.AND P4, PT, R62, UR17, PT ;  /* 0x000000113e007c0c */ /* 0x000fe2000bf86270 */
[----:B------:R-:W-:Y:S01]  /*1560*/  IMAD.WIDE R72, R49, 0x2, R64 ;  /* 0x0000000231487825 */ /* 0x000fe200078e0240 */
[----:B------:R-:W-:Y:S02]  /*1570*/  PRMT R62, RZ, 0x7610, R62 ;  /* 0x00007610ff3e7816 */ /* 0x000fe4000000003e */
[----:B------:R-:W-:Y:S01]  /*1580*/  ISETP.GE.AND P5, PT, R63, UR17, PT ;  /* 0x000000113f007c0c */ /* 0x000fe2000bfa6270 */
[----:B------:R-:W-:Y:S01]  /*1590*/  IMAD.WIDE R74, R48, 0x2, R64 ;  /* 0x00000002304a7825 */ /* 0x000fe200078e0240 */
[----:B------:R-:W-:Y:S01]  /*15a0*/  PRMT R87, RZ, 0x7610, R87 ;  /* 0x00007610ff577816 */ /* 0x000fe20000000057 */
[----:B------:R-:W5:Y:S01]  /*15b0*/  @!P2 LDG.E.U16 R84, desc[UR18][R66.64] ;  /* 0x000000124254a981 */ /* 0x000f62000c1e1500 */
[----:B0-----:R-:W-:Y:S01]  /*15c0*/  LOP3.LUT R70, R78, 0x22, RZ, 0xfc, !PT ;  /* 0x000000224e467812 */ /* 0x001fe200078efcff */
[----:B------:R-:W-:Y:S01]  /*15d0*/  IMAD.WIDE R68, R46, 0x2, R64 ;  /* 0x000000022e447825 */ /* 0x000fe200078e0240 */
[----:B------:R-:W-:Y:S01]  /*15e0*/  PRMT R63, RZ, 0x7610, R63 ;  /* 0x00007610ff3f7816 */ /* 0x000fe2000000003f */
[----:B------:R0:W3:Y:S01]  /*15f0*/  @!P1 LDG.E.U16 R62, desc[UR18][R72.64] ;  /* 0x00000012483e9981 */ /* 0x0000e2000c1e1500 */
[----:B------:R-:W-:-:S02]  /*1600*/  LOP3.LUT R80, R78, 0x20, RZ, 0xfc, !PT ;  /* 0x000000204e507812 */ /* 0x000fc400078efcff */
[----:B------:R-:W-:Y:S01]  /*1610*/  ISETP.GE.AND P2, PT, R70, UR17, PT ;  /* 0x0000001146007c0c */ /* 0x000fe2000bf46270 */
[----:B------:R1:W5:Y:S01]  /*1620*/  @!P0 LDG.E.U16 R87, desc[UR18][R74.64] ;  /* 0x000000124a578981 */ /* 0x000362000c1e1500 */
[C---:B------:R-:W-:Y:S02]  /*1630*/  LOP3.LUT R79, R78.reuse, 0x1e, RZ, 0xfc, !PT ;  /* 0x0000001e4e4f7812 */ /* 0x040fe400078efcff */
[----:B------:R-:W-:Y:S01]  /*1640*/  LOP3.LUT R70, R78, 0x24, RZ, 0xfc, !PT ;  /* 0x000000244e467812 */ /* 0x000fe200078efcff */
[----:B------:R1:W5:Y:S01]  /*1650*/  @!P3 LDG.E.U16 R63, desc[UR18][R68.64] ;  /* 0x00000012443fb981 */ /* 0x000362000c1e1500 */
[----:B------:R-:W-:Y:S01]  /*1660*/  ISETP.GE.AND P1, PT, R80, UR17, PT ;  /* 0x0000001150007c0c */ /* 0x000fe2000bf26270 */
[----:B0-----:R-:W-:Y:S01]  /*1670*/  IMAD.WIDE R72, R45, 0x2, R64 ;  /* 0x000000022d487825 */ /* 0x001fe200078e0240 */
[----:B------:R-:W-:Y:S02]  /*1680*/  PRMT R90, RZ, 0x7610, R90 ;  /* 0x00007610ff5a7816 */ /* 0x000fe4000000005a */
[----:B------:R-:W-:Y:S01]  /*1690*/  PRMT R89, RZ, 0x7610, R89 ;  /* 0x00007610ff597816 */ /* 0x000fe20000000059 */
[----:B-1----:R-:W-:Y:S01]  /*16a0*/  IMAD.WIDE R74, R44, 0x2, R64 ;  /* 0x000000022c4a7825 */ /* 0x002fe200078e0240 */
[----:B------:R-:W-:-:S02]  /*16b0*/  ISETP.GE.AND P0, PT, R79, UR17, PT ;  /* 0x000000114f007c0c */ /* 0x000fc4000bf06270 */
[----:B------:R-:W-:Y:S01]  /*16c0*/  ISETP.GE.AND P3, PT, R70, UR17, PT ;  /* 0x0000001146007c0c */ /* 0x000fe2000bf66270 */
[----:B------:R0:W5:Y:S01]  /*16d0*/  @!P4 LDG.E.U16 R90, desc[UR18][R72.64] ;  /* 0x00000012485ac981 */ /* 0x000162000c1e1500 */
[C---:B------:R-:W-:Y:S02]  /*16e0*/  LOP3.LUT R71, R78.reuse, 0x28, RZ, 0xfc, !PT ;  /* 0x000000284e477812 */ /* 0x040fe400078efcff */
[----:B------:R-:W-:Y:S01]  /*16f0*/  LOP3.LUT R70, R78, 0x2a, RZ, 0xfc, !PT ;  /* 0x0000002a4e467812 */ /* 0x000fe200078efcff */
[----:B------:R1:W5:Y:S01]  /*1700*/  @!P5 LDG.E.U16 R89, desc[UR18][R74.64] ;  /* 0x000000124a59d981 */ /* 0x000362000c1e1500 */
[----:B------:R-:W-:Y:S02]  /*1710*/  ISETP.GE.AND P4, PT, R71, UR17, PT ;  /* 0x0000001147007c0c */ /* 0x000fe4000bf86270 */
[----:B------:R-:W-:Y:S01]  /*1720*/  ISETP.GE.AND P5, PT, R70, UR17, PT ;  /* 0x0000001146007c0c */ /* 0x000fe2000bfa6270 */
[----:B------:R-:W-:Y:S01]  /*1730*/  IMAD.WIDE R70, R41, 0x2, R64 ;  /* 0x0000000229467825 */ /* 0x000fe200078e0240 */
[----:B------:R-:W-:-:S02]  /*1740*/  PRMT R96, RZ, 0x7610, R96 ;  /* 0x00007610ff607816 */ /* 0x000fc40000000060 */
[----:B------:R-:W-:Y:S01]  /*1750*/  PRMT R93, RZ, 0x7610, R93 ;  /* 0x00007610ff5d7816 */ /* 0x000fe2000000005d */
[----:B------:R-:W-:Y:S01]  /*1760*/  IMAD.WIDE R68, R42, 0x2, R64 ;  /* 0x000000022a447825 */ /* 0x000fe200078e0240 */
[----:B------:R-:W-:Y:S02]  /*1770*/  PRMT R94, RZ, 0x7610, R94 ;  /* 0x00007610ff5e7816 */ /* 0x000fe4000000005e */
[C---:B------:R-:W-:Y:S01]  /*1780*/  LOP3.LUT R80, R78.reuse, 0x26, RZ, 0xfc, !PT ;  /* 0x000000264e507812 */ /* 0x040fe200078efcff */
[--C-:B------:R-:W-:Y:S01]  /*1790*/  IMAD.WIDE R66, R43, 0x2, R64.reuse ;  /* 0x000000022b427825 */ /* 0x100fe200078e0240 */
[C---:B0-----:R-:W-:Y:S01]  /*17a0*/  LOP3.LUT R72, R78.reuse, 0x2e, RZ, 0xfc, !PT ;  /* 0x0000002e4e487812 */ /* 0x041fe200078efcff */
[----:B------:R-:W5:Y:S01]  /*17b0*/  @!P1 LDG.E.U16 R96, desc[UR18][R70.64] ;  /* 0x0000001246609981 */ /* 0x000f62000c1e1500 */
[----:B------:R-:W-:Y:S01]  /*17c0*/  LOP3.LUT R79, R78, 0x2c, RZ, 0xfc, !PT ;  /* 0x0000002c4e4f7812 */ /* 0x000fe200078efcff */
[----:B-1----:R-:W-:Y:S01]  /*17d0*/  IMAD.WIDE R74, R39, 0x2, R64 ;  /* 0x00000002274a7825 */ /* 0x002fe200078e0240 */
[----:B------:R-:W-:Y:S01]  /*17e0*/  PRMT R98, RZ, 0x7610, R98 ;  /* 0x00007610ff627816 */ /* 0x000fe20000000062 */
[----:B------:R-:W5:Y:S01]  /*17f0*/  @!P0 LDG.E.U16 R93, desc[UR18][R68.64] ;  /* 0x00000012445d8981 */ /* 0x000f62000c1e1500 */
[----:B------:R-:W-:-:S02]  /*1800*/  ISETP.GE.AND P1, PT, R80, UR17, PT ;  /* 0x0000001150007c0c */ /* 0x000fc4000bf26270 */
[----:B------:R-:W-:Y:S01]  /*1810*/  ISETP.GE.AND P0, PT, R72, UR17, PT ;  /* 0x0000001148007c0c */ /* 0x000fe2000bf06270 */
[----:B------:R0:W5:Y:S01]  /*1820*/  @!P6 LDG.E.U16 R94, desc[UR18][R66.64] ;  /* 0x00000012425ee981 */ /* 0x000162000c1e1500 */
[----:B------:R-:W-:Y:S01]  /*1830*/  PRMT R95, RZ, 0x7610, R95 ;  /* 0x00007610ff5f7816 */ /* 0x000fe2000000005f */
[----:B------:R-:W-:Y:S01]  /*1840*/  IMAD.WIDE R72, R40, 0x2, R64 ;  /* 0x0000000228487825 */ /* 0x000fe200078e0240 */
[----:B------:R-:W-:Y:S01]  /*1850*/  ISETP.GE.AND P6, PT, R79, UR17, PT ;  /* 0x000000114f007c0c */ /* 0x000fe2000bfc6270 */
[----:B------:R-:W5:Y:S01]  /*1860*/  @!P3 LDG.E.U16 R98, desc[UR18][R74.64] ;  /* 0x000000124a62b981 */ /* 0x000f62000c1e1500 */
[C---:B------:R-:W-:Y:S02]  /*1870*/  LOP3.LUT R79, R78.reuse, 0x30, RZ, 0xfc, !PT ;  /* 0x000000304e4f7812 */ /* 0x040fe400078efcff */
[----:B------:R-:W-:Y:S01]  /*1880*/  PRMT R97, RZ, 0x7610, R97 ;  /* 0x00007610ff617816 */ /* 0x000fe20000000061 */
[----:B------:R1:W5:Y:S01]  /*1890*/  @!P2 LDG.E.U16 R95, desc[UR18][R72.64] ;  /* 0x00000012485fa981 */ /* 0x000362000c1e1500 */
[----:B0-----:R-:W-:-:S02]  /*18a0*/  LOP3.LUT R66, R78, 0x32, RZ, 0xfc, !PT ;  /* 0x000000324e427812 */ /* 0x001fc400078efcff */
[----:B------:R-:W-:Y:S02]  /*18b0*/  ISETP.GE.AND P2, PT, R79, UR17, PT ;  /* 0x000000114f007c0c */ /* 0x000fe4000bf46270 */
[----:B------:R-:W-:Y:S01]  /*18c0*/  ISETP.GE.AND P3, PT, R66, UR17, PT ;  /* 0x0000001142007c0c */ /* 0x000fe2000bf66270 */
[----:B------:R-:W-:Y:S01]  /*18d0*/  IMAD.WIDE R66, R38, 0x2, R64 ;  /* 0x0000000226427825 */ /* 0x000fe200078e0240 */
[C---:B------:R-:W-:Y:S02]  /*18e0*/  LOP3.LUT R79, R78.reuse, 0x34, RZ, 0xfc, !PT ;  /* 0x000000344e4f7812 */ /* 0x040fe400078efcff */
[----:B------:R-:W-:Y:S01]  /*18f0*/  PRMT R100, RZ, 0x7610, R100 ;  /* 0x00007610ff647816 */ /* 0x000fe20000000064 */
[----:B------:R-:W-:Y:S01]  /*1900*/  IMAD.WIDE R68, R37, 0x2, R64 ;  /* 0x0000000225447825 */ /* 0x000fe200078e0240 */
[----:B------:R-:W-:Y:S01]  /*1910*/  PRMT R99, RZ, 0x7610, R99 ;  /* 0x00007610ff637816 */ /* 0x000fe20000000063 */
[----:B------:R-:W5:Y:S01]  /*1920*/  @!P1 LDG.E.U16 R97, desc[UR18][R66.64] ;  /* 0x0000001242619981 */ /* 0x000f62000c1e1500 */
[----:B-1----:R-:W-:Y:S01]  /*1930*/  LOP3.LUT R72, R78, 0x38, RZ, 0xfc, !PT ;  /* 0x000000384e487812 */ /* 0x002fe200078efcff */
[--C-:B------:R-:W-:Y:S01]  /*1940*/  IMAD.WIDE R70, R36, 0x2, R64.reuse ;  /* 0x0000000224467825 */ /* 0x100fe200078e0240 */
[----:B------:R-:W-:Y:S01]  /*1950*/  ISETP.GE.AND P1, PT, R79, UR17, PT ;  /* 0x000000114f007c0c */ /* 0x000fe2000bf26270 */
[----:B------:R0:W5:Y:S01]  /*1960*/  @!P4 LDG.E.U16 R100, desc[UR18][R68.64] ;  /* 0x000000124464c981 */ /* 0x000162000c1e1500 */
[----:B------:R-:W-:Y:S01]  /*1970*/  LOP3.LUT R79, R78, 0x36, RZ, 0xfc, !PT ;  /* 0x000000364e4f7812 */ /* 0x000fe200078efcff */
[----:B------:R-:W-:Y:S01]  /*1980*/  IMAD.WIDE R74, R33, 0x2, R64 ;  /* 0x00000002214a7825 */ /* 0x000fe200078e0240 */
[----:B------:R-:W-:Y:S01]  /*1990*/  ISETP.GE.AND P4, PT, R72, UR17, PT ;  /* 0x0000001148007c0c */ /* 0x000fe2000bf86270 */
[----:B------:R1:W5:Y:S01]  /*19a0*/  @!P5 LDG.E.U16 R99, desc[UR18][R70.64] ;  /* 0x000000124663d981 */ /* 0x000362000c1e1500 */
[----:B------:R-:W-:Y:S01]  /*19b0*/  PRMT R102, RZ, 0x7610, R102 ;  /* 0x00007610ff667816 */ /* 0x000fe20000000066 */
[----:B------:R-:W-:Y:S01]  /*19c0*/  IMAD.WIDE R72, R35, 0x2, R64 ;  /* 0x0000000223487825 */ /* 0x000fe200078e0240 */
[----:B------:R-:W-:-:S02]  /*19d0*/  PRMT R106, RZ, 0x7610, R106 ;  /* 0x00007610ff6a7816 */ /* 0x000fc4000000006a */
[----:B------:R-:W-:Y:S01]  /*19e0*/  PRMT R101, RZ, 0x7610, R101 ;  /* 0x00007610ff657816 */ /* 0x000fe20000000065 */
[----:B0-----:R-:W-:Y:S01]  /*19f0*/  IMAD.WIDE R68, R34, 0x2, R64 ;  /* 0x0000000222447825 */ /* 0x001fe200078e0240 */
[----:B------:R-:W-:Y:S01]  /*1a00*/  ISETP.GE.AND P5, PT, R79, UR17, PT ;  /* 0x000000114f007c0c */ /* 0x000fe2000bfa6270 */
[----:B------:R0:W5:Y:S01]  /*1a10*/  @!P6 LDG.E.U16 R102, desc[UR18][R72.64] ;  /* 0x000000124866e981 */ /* 0x000162000c1e1500 */
[C---:B------:R-:W-:Y:S02]  /*1a20*/  LOP3.LUT R80, R78.reuse, 0x3a, RZ, 0xfc, !PT ;  /* 0x0000003a4e507812 */ /* 0x040fe400078efcff */
[C---:B------:R-:W-:Y:S01]  /*1a30*/  LOP3.LUT R79, R78.reuse, 0x3c, RZ, 0xfc, !PT ;  /* 0x0000003c4e4f7812 */ /* 0x040fe200078efcff */
[----:B------:R-:W5:Y:S01]  /*1a40*/  @!P2 LDG.E.U16 R106, desc[UR18][R74.64] ;  /* 0x000000124a6aa981 */ /* 0x000f62000c1e1500 */
[----:B------:R-:W-:Y:S02]  /*1a50*/  LOP3.LUT R78, R78, 0x3e, RZ, 0xfc, !PT ;  /* 0x0000003e4e4e7812 */ /* 0x000fe400078efcff */
[----:B------:R-:W-:Y:S01]  /*1a60*/  ISETP.GE.AND P6, PT, R80, UR17, PT ;  /* 0x0000001150007c0c */ /* 0x000fe2000bfc6270 */
[----:B------:R-:W5:Y:S01]  /*1a70*/  @!P0 LDG.E.U16 R101, desc[UR18][R68.64] ;  /* 0x0000001244658981 */ /* 0x000f62000c1e1500 */
[----:B------:R-:W-:-:S02]  /*1a80*/  ISETP.GE.AND P2, PT, R79, UR17, PT ;  /* 0x000000114f007c0c */ /* 0x000fc4000bf46270 */
[----:B------:R-:W-:Y:S01]  /*1a90*/  ISETP.GE.AND P0, PT, R78, UR17, PT ;  /* 0x000000114e007c0c */ /* 0x000fe2000bf06270 */
[----:B------:R-:W-:Y:S01]  /*1aa0*/  IMAD.WIDE R66, R21, 0x2, R64 ;  /* 0x0000000215427825 */ /* 0x000fe200078e0240 */
[----:B------:R-:W-:Y:S02]  /*1ab0*/  PRMT R104, RZ, 0x7610, R104 ;  /* 0x00007610ff687816 */ /* 0x000fe40000000068 */
[----:B------:R-:W-:Y:S01]  /*1ac0*/  PRMT R103, RZ, 0x7610, R103 ;  /* 0x00007610ff677816 */ /* 0x000fe20000000067 */
[----:B-1----:R-:W-:Y:S01]  /*1ad0*/  IMAD.WIDE R70, R32, 0x2, R64 ;  /* 0x0000000220467825 */ /* 0x002fe200078e0240 */
[----:B------:R-:W-:Y:S02]  /*1ae0*/  PRMT R107, RZ, 0x7610, R107 ;  /* 0x00007610ff6b7816 */ /* 0x000fe4000000006b */
[----:B------:R1:W5:Y:S01]  /*1af0*/  @!P4 LDG.E.U16 R104, desc[UR18][R66.64] ;  /* 0x000000124268c981 */ /* 0x000362000c1e1500 */
[----:B------:R-:W-:Y:S01]  /*1b00*/  PRMT R108, RZ, 0x7610, R108 ;  /* 0x00007610ff6c7816 */ /* 0x000fe2000000006c */
[----:B------:R-:W-:Y:S01]  /*1b10*/  IMAD.WIDE R82, R20, 0x2, R64 ;  /* 0x0000000214527825 */ /* 0x000fe200078e0240 */
[----:B------:R-:W-:Y:S01]  /*1b20*/  PRMT R105, RZ, 0x7610, R105 ;  /* 0x00007610ff697816 */ /* 0x000fe20000000069 */
[----:B------:R-:W5:Y:S01]  /*1b30*/  @!P3 LDG.E.U16 R103, desc[UR18][R70.64] ;  /* 0x000000124667b981 */ /* 0x000f62000c1e1500 */
[----:B------:R-:W-:Y:S01]  /*1b40*/  PRMT R110, RZ, 0x7610, R110 ;  /* 0x00007610ff6e7816 */ /* 0x000fe2000000006e */
[----:B0-----:R-:W-:Y:S01]  /*1b50*/  IMAD.WIDE R72, R22, 0x2, R64 ;  /* 0x0000000216487825 */ /* 0x001fe200078e0240 */
[----:B------:R-:W-:Y:S01]  /*1b60*/  PRMT R109, RZ, 0x7610, R109 ;  /* 0x00007610ff6d7816 */ /* 0x000fe2000000006d */
[----:B------:R-:W5:Y:S02]  /*1b70*/  @!P6 LDG.E.U16 R107, desc[UR18][R82.64] ;  /* 0x00000012526be981 */ /* 0x000f64000c1e1500 */
[----:B-1----:R-:W-:-:S02]  /*1b80*/  IMAD.WIDE R66, R23, 0x2, R64 ;  /* 0x0000000217427825 */ /* 0x002fc400078e0240 */
[----:B------:R-:W5:Y:S02]  /*1b90*/  @!P5 LDG.E.U16 R105, desc[UR18][R72.64] ;  /* 0x000000124869d981 */ /* 0x000f64000c1e1500 */
[--C-:B------:R-:W-:Y:S02]  /*1ba0*/  IMAD.WIDE R78, R19, 0x2, R64.reuse ;  /* 0x00000002134e7825 */ /* 0x100fe400078e0240 */
[----:B------:R0:W5:Y:S02]  /*1bb0*/  @!P1 LDG.E.U16 R108, desc[UR18][R66.64] ;  /* 0x00000012426c9981 */ /* 0x000164000c1e1500 */
[----:B------:R-:W-:Y:S02]  /*1bc0*/  IMAD.WIDE R80, R18, 0x2, R64 ;  /* 0x0000000212507825 */ /* 0x000fe400078e0240 */
[----:B------:R-:W5:Y:S04]  /*1bd0*/  @!P2 LDG.E.U16 R110, desc[UR18][R78.64] ;  /* 0x000000124e6ea981 */ /* 0x000f68000c1e1500 */
[----:B------:R-:W5:Y:S01]  /*1be0*/  @!P0 LDG.E.U16 R109, desc[UR18][R80.64] ;  /* 0x00000012506d8981 */ /* 0x000f62000c1e1500 */
[----:B------:R-:W-:Y:S01]  /*1bf0*/  BAR.SYNC.DEFER_BLOCKING 0x0 ;  /* 0x0000000000007b1d */ /* 0x000fe20000010000 */
[----:B------:R-:W-:Y:S01]  /*1c00*/  ISETP.GE.AND P1, PT, R5, UR17, PT ;  /* 0x0000001105007c0c */ /* 0x000fe2000bf26270 */
[----:B0-----:R-:W-:-:S02]  /*1c10*/  IMAD.MOV.U32 R66, RZ, RZ, R92 ;  /* 0x000000ffff427224 */ /* 0x001fc400078e005c */
[----:B------:R-:W-:Y:S01]  /*1c20*/  IMAD.MOV.U32 R67, RZ, RZ, R91 ;  /* 0x000000ffff437224 */ /* 0x000fe200078e005b */
[----:B------:R-:W-:Y:S02]  /*1c30*/  PRMT R83, RZ, 0x7610, R83 ;  /* 0x00007610ff537816 */ /* 0x000fe40000000053 */
[----:B------:R-:W-:Y:S01]  /*1c40*/  PRMT R91, RZ, 0x7610, R91 ;  /* 0x00007610ff5b7816 */ /* 0x000fe2000000005b */
[----:B------:R-:W-:Y:S01]  /*1c50*/  IMAD.WIDE R68, R10, 0x2, R66 ;  /* 0x000000020a447825 */ /* 0x000fe200078e0242 */
[----:B------:R-:W-:Y:S02]  /*1c60*/  PRMT R82, RZ, 0x7610, R82 ;  /* 0x00007610ff527816 */ /* 0x000fe40000000052 */
[----:B------:R-:W-:Y:S01]  /*1c70*/  PRMT R92, RZ, 0x7610, R92 ;  /* 0x00007610ff5c7816 */ /* 0x000fe2000000005c */
[----:B------:R-:W-:-:S04]  /*1c80*/  IMAD.WIDE R70, R12, 0x2, R66 ;  /* 0x000000020c467825 */ /* 0x000fc800078e0242 */
[----:B------:R-:W-:-:S04]  /*1c90*/  IMAD.WIDE R72, R11, 0x2, R66 ;  /* 0x000000020b487825 */ /* 0x000fc800078e0242 */
[----:B------:R-:W-:Y:S01]  /*1ca0*/  IMAD.WIDE R74, R13, 0x2, R66 ;  /* 0x000000020d4a7825 */ /* 0x000fe200078e0242 */
[----:B------:R-:W5:Y:S04]  /*1cb0*/  @!P1 LDG.E.U16 R83, desc[UR18][R68.64] ;  /* 0x0000001244539981 */ /* 0x000f68000c1e1500 */
[----:B------:R-:W5:Y:S04]  /*1cc0*/  @!P1 LDG.E.U16 R91, desc[UR18][R70.64] ;  /* 0x00000012465b9981 */ /* 0x000f68000c1e1500 */
[----:B------:R-:W5:Y:S04]  /*1cd0*/  @!P1 LDG.E.U16 R82, desc[UR18][R72.64] ;  /* 0x0000001248529981 */ /* 0x000f68000c1e1500 */
[----:B------:R-:W5:Y:S01]  /*1ce0*/  @!P1 LDG.E.U16 R92, desc[UR18][R74.64] ;  /* 0x000000124a5c9981 */ /* 0x000f62000c1e1500 */
[----:B------:R-:W-:-:S04]  /*1cf0*/  USHF.L.U32 UR4, UR24, 0x7, URZ ;  /* 0x0000000718047899 */ /* 0x000fc8000800063f */
[----:B------:R-:W-:-:S04]  /*1d00*/  ULOP3.LUT UR4, UR4, 0x200, URZ, 0xc0, !UPT ;  /* 0x0000020004047892 */ /* 0x000fc8000f8ec03f */
[----:B------:R-:W-:-:S04]  /*1d10*/  ULEA.HI UR4, UR16, UR4, URZ, 0x1c ;  /* 0x0000000410047291 */ /* 0x000fc8000f8fe03f */
[----:B------:R-:W-:Y:S01]  /*1d20*/  ULOP3.LUT UR12, UR4, 0x3fff, URZ, 0xc0, !UPT ;  /* 0x00003fff040c7892 */ /* 0x000fe2000f8ec03f */
[----:B--2---:R-:W-:Y:S04]  /*1d30*/  STS.U16 [R7+UR16], R60 ;  /* 0x0000003c07007988 */ /* 0x004fe80008000410 */
[----:B----4-:R-:W-:Y:S04]  /*1d40*/  STS.U16 [R7+UR16+0x400], R76 ;  /* 0x0004004c07007988 */ /* 0x010fe80008000410 */
[----:B---3--:R-:W-:Y:S04]  /*1d50*/  STS.U16 [R7+UR16+0x800], R62 ;  /* 0x0008003e07007988 */ /* 0x008fe80008000410 */
[----:B-----5:R-:W-:Y:S04]  /*1d60*/  STS.U16 [R7+UR16+0xc00], R90 ;  /* 0x000c005a07007988 */ /* 0x020fe80008000410 */
[----:B------:R-:W-:Y:S04]  /*1d70*/  STS.U16 [R7+UR16+0x1000], R96 ;  /* 0x0010006007007988 */ /* 0x000fe80008000410 */
        /* <DEDUP_REMOVED lines=28> */
[----:B------:R0:W-:Y:S04]  /*1f40*/  STS.U16 [R6+UR16+0x4400], R91 ;  /* 0x0044005b06007988 */ /* 0x0001e80008000410 */
[----:B------:R-:W-:Y:S04]  /*1f50*/  STS.U16 [R17+UR16+0x4200], R82 ;  /* 0x0042005211007988 */ /* 0x000fe80008000410 */
[----:B------:R1:W-:Y:S01]  /*1f60*/  STS.U16 [R17+UR16+0x4600], R92 ;  /* 0x0046005c11007988 */ /* 0x0003e20008000410 */
[----:B------:R2:W-:Y:S06]  /*1f70*/  MEMBAR.ALL.CTA ;  /* 0x0000000000007992 */ /* 0x0005ec0000008000 */
[----:B--2---:R-:W2:Y:S02]  /*1f80*/  FENCE.VIEW.ASYNC.S ;  /* 0x00000000000073c6 */ /* 0x004ea40000000000 */
[----:B--2---:R-:W-:Y:S06]  /*1f90*/  BAR.SYNC.DEFER_BLOCKING 0x0 ;  /* 0x0000000000007b1d */ /* 0x004fec0000010000 */
[----:B------:R-:W-:Y:S01]  /*1fa0*/  UMOV UR15, 0x40000040 ;  /* 0x40000040000f7882 */ /* 0x000fe20000000000 */
[----:B------:R-:W-:Y:S01]  /*1fb0*/  UMOV UR13, 0x40000040 ;  /* 0x40000040000d7882 */ /* 0x000fe20000000000 */
[----:B------:R-:W-:-:S06]  /*1fc0*/  WARPGROUP.ARRIVE ;  /* 0x00000000000079c5 */ /* 0x000fcc0000000000 */
[----:B------:R-:W-:Y:S01]  /*1fd0*/  HGMMA.64x16x16.F32 R24, gdesc[UR12].tnspA, R24 ;  /* 0x202000000c1879f0 */ /* 0x000fe20008700818 */
[----:B------:R-:W-:Y:S01]  /*1fe0*/  UIADD3 UR12, UP0, UR12, 0x80, URZ ;  /* 0x000000800c0c7890 */ /* 0x000fe2000ff1e03f */
[----:B------:R-:W-:-:S03]  /*1ff0*/  UMOV UR4, URZ ;  /* 0x0000003f00047c82 */ /* 0x000fc60008000000 */
[----:B------:R-:W-:-:S03]  /*2000*/  UIADD3.X UR5, UR4, 0x40000040, URZ, UP0, !UPT ;  /* 0x4000004004057890 */ /* 0x000fc600087fe43f */
[----:B------:R-:W-:-:S06]  /*2010*/  UMOV UR4, UR12 ;  /* 0x0000000c00047c82 */ /* 0x000fcc0008000000 */
[----:B------:R-:W-:Y:S01]  /*2020*/  HGMMA.64x16x16.F32 R24, gdesc[UR4].tnspA, R24 ;  /* 0x20200000041879f0 */ /* 0x000fe20008700818 */
[----:B------:R-:W-:Y:S02]  /*2030*/  UIADD3.64 UR20, UR4, 0x80, URZ ;  /* 0x0000008004147897 */ /* 0x000fe4000fffe03f */
[----:B------:R-:W-:-:S07]  /*2040*/  UIADD3.64 UR8, UR4, 0x100, URZ ;  /* 0x0000010004087897 */ /* 0x000fce000fffe03f */
[----:B------:R-:W-:Y:S01]  /*2050*/  HGMMA.64x16x16.F32 R24, gdesc[UR20].tnspA, R24 ;  /* 0x20200000141879f0 */ /* 0x000fe20008700818 */
[----:B------:R-:W-:-:S05]  /*2060*/  VIADD R8, R8, 0xffffffff ;  /* 0xffffffff08087836 */ /* 0x000fca0000000000 */
[----:B------:R-:W-:Y:S01]  /*2070*/  ISETP.NE.U32.AND P0, PT, R8, RZ, PT ;  /* 0x000000ff0800720c */ /* 0x000fe20003f05070 */
[----:B------:R-:W-:Y:S01]  /*2080*/  HGMMA.64x16x16.F32 R24, gdesc[UR8].tnspA, R24, gsb0 ;  /* 0x20200000081879f0 */ /* 0x000fe20008000818 */
[----:B0-----:R-:W-:Y:S01]  /*2090*/  IMAD.WIDE R90, R9, 0x2, R66 ;  /* 0x00000002095a7825 */ /* 0x001fe200078e0242 */
[----:B------:R-:W-:-:S03]  /*20a0*/  UIADD3 UR17, UR17, -0x40, URZ ;  /* 0xffffffc011117890 */ /* 0x000fc6000fffe03f */
[----:B------:R-:W-:-:S04]  /*20b0*/  IMAD.WIDE R64, R58, 0x2, R64 ;  /* 0x000000023a407825 */ /* 0x000fc800078e0240 */
[----:B-1----:R-:W-:Y:S01]  /*20c0*/  IMAD.MOV.U32 R92, RZ, RZ, R90 ;  /* 0x000000ffff5c7224 */ /* 0x002fe200078e005a */
[----:B------:R-:W-:Y:S02]  /*20d0*/  WARPGROUP.DEPBAR.LE gsb0, 0x0 ;  /* 0x00008000000079c5 */ /* 0x000fe40000010000 */
[----:B------:R-:W-:Y:S05]  /*20e0*/  @P0 BRA `(.L_x_1) ;  /* 0xfffffff0003c0947 */ /* 0x000fea000383ffff */
[----:B------:R-:W-:Y:S02]  /*20f0*/  F2FP.F16.F32.PACK_AB R27, R31, R27 ;  /* 0x0000001b1f1b723e */ /* 0x000fe400000000ff */
[----:B------:R-:W-:Y:S02]  /*2100*/  F2FP.F16.F32.PACK_AB R26, R30, R26 ;  /* 0x0000001a1e1a723e */ /* 0x000fe400000000ff */
[----:B------:R-:W-:Y:S02]  /*2110*/  F2FP.F16.F32.PACK_AB R25, R29, R25 ;  /* 0x000000191d19723e */ /* 0x000fe400000000ff */
[----:B------:R-:W-:-:S07]  /*2120*/  F2FP.F16.F32.PACK_AB R24, R28, R24 ;  /* 0x000000181c18723e */ /* 0x000fce00000000ff */
.L_x_0:
[----:B------:R-:W-:Y:S01]  /*2130*/  BAR.SYNC.DEFER_BLOCKING 0x0 ;  /* 0x0000000000007b1d */ /* 0x000fe20000010000 */
[C---:B------:R-:W-:Y:S01]  /*2140*/  IMAD.SHL.U32 R5, R0.reuse, 0x10, RZ ;  /* 0x0000001000057824 */ /* 0x040fe200078e00ff */
[----:B------:R-:W-:Y:S01]  /*2150*/  SHF.R.U32.HI R13, RZ, 0x7, R0 ;  /* 0x00000007ff0d7819 */ /* 0x000fe20000011600 */
[C---:B------:R-:W-:Y:S02]  /*2160*/  IMAD.SHL.U32 R7, R0.reuse, 0x100, RZ ;  /* 0x0000010000077824 */ /* 0x040fe400078e00ff */
[----:B------:R-:W-:Y:S01]  /*2170*/  IMAD.SHL.U32 R6, R0, 0x8, RZ ;  /* 0x0000000800067824 */ /* 0x000fe200078e00ff */
[----:B------:R-:W-:Y:S01]  /*2180*/  LOP3.LUT R5, R5, 0x70, RZ, 0xc0, !PT ;  /* 0x0000007005057812 */ /* 0x000fe200078ec0ff */
[----:B------:R-:W-:Y:S01]  /*2190*/  ULDC UR4, c[0x0][0x244] ;  /* 0x0000910000047ab9 */ /* 0x000fe20000000800 */
[----:B------:R-:W-:Y:S01]  /*21a0*/  LOP3.LUT R8, R7, 0x800, RZ, 0xc0, !PT ;  /* 0x0000080007087812 */ /* 0x000fe200078ec0ff */
[----:B------:R-:W-:Y:S01]  /*21b0*/  ULDC.64 UR6, c[0x0][0x228] ;  /* 0x00008a0000067ab9 */ /* 0x000fe20000000a00 */
[----:B------:R-:W-:-:S02]  /*21c0*/  LOP3.LUT R6, R6, 0x780, RZ, 0xc0, !PT ;  /* 0x0000078006067812 */ /* 0x000fc400078ec0ff */
[----:B------:R-:W-:Y:S02]  /*21d0*/  IADD3 R5, R8, UR16, R5 ;  /* 0x0000001008057c10 */ /* 0x000fe4000fffe005 */
[----:B------:R-:W-:Y:S01]  /*21e0*/  LEA R8, R3, UR16, 0x4 ;  /* 0x0000001003087c11 */ /* 0x000fe2000f8e20ff */
[----:B------:R-:W-:Y:S01]  /*21f0*/  IMAD R3, R2, UR4, RZ ;  /* 0x0000000402037c24 */ /* 0x000fe2000f8e02ff */
[----:B------:R-:W-:Y:S01]  /*2200*/  SGXT.U32 R13, R13, 0x1 ;  /* 0x000000010d0d781a */ /* 0x000fe20000000000 */
[----:B------:R-:W-:Y:S01]  /*2210*/  IMAD.IADD R5, R6, 0x1, R5 ;  /* 0x0000000106057824 */ /* 0x000fe200078e0205 */
[----:B------:R-:W-:Y:S01]  /*2220*/  ISETP.GE.AND P0, PT, R2, UR6, PT ;  /* 0x0000000602007c0c */ /* 0x000fe2000bf06270 */
[----:B------:R-:W-:Y:S01]  /*2230*/  ULDC UR6, c[0x0][0x248] ;  /* 0x0000920000067ab9 */ /* 0x000fe20000000800 */
[C---:B------:R-:W-:Y:S01]  /*2240*/  LOP3.LUT R2, R4.reuse, R13, RZ, 0xfc, !PT ;  /* 0x0000000d04027212 */ /* 0x040fe200078efcff */
[----:B------:R-:W-:Y:S01]  /*2250*/  ULDC.64 UR4, c[0x0][0x220] ;  /* 0x0000880000047ab9 */ /* 0x000fe20000000a00 */
[----:B------:R-:W-:Y:S01]  /*2260*/  LOP3.LUT R0, R4, 0x2, R13, 0xfe, !PT ;  /* 0x0000000204007812 */ /* 0x000fe200078efe0d */
[----:B------:R0:W-:Y:S01]  /*2270*/  STSM.16.M88.4 [R5], R24 ;  /* 0x0000001805007844 */ /* 0x0001e20000000200 */
[----:B------:R-:W-:-:S02]  /*2280*/  LEA R16, P2, R3, UR4, 0x1 ;  /* 0x0000000403107c11 */ /* 0x000fc4000f8408ff */
[----:B------:R-:W-:Y:S01]  /*2290*/  ISETP.LT.AND P1, PT, R2, UR7, !P0 ;  /* 0x0000000702007c0c */ /* 0x000fe2000c721270 */
[----:B------:R-:W-:Y:S01]  /*22a0*/  BAR.SYNC.DEFER_BLOCKING 0x0 ;  /* 0x0000000000007b1d */ /* 0x000fe20000010000 */
[----:B------:R-:W-:Y:S01]  /*22b0*/  LEA.HI.X.SX32 R20, R3, UR5, 0x1, P2 ;  /* 0x0000000503147c11 */ /* 0x000fe200090f0eff */
[C---:B------:R-:W-:Y:S01]  /*22c0*/  IMAD R7, R0.reuse, UR6, RZ ;  /* 0x0000000600077c24 */ /* 0x040fe2000f8e02ff */
[----:B------:R-:W-:Y:S02]  /*22d0*/  ISETP.LT.AND P4, PT, R0, UR7, !P0 ;  /* 0x0000000700007c0c */ /* 0x000fe4000c781270 */
[C-C-:B------:R-:W-:Y:S02]  /*22e0*/  LOP3.LUT R19, R4.reuse, 0xe, R13.reuse, 0xfe, !PT ;  /* 0x0000000e04137812 */ /* 0x140fe400078efe0d */
[C-C-:B------:R-:W-:Y:S02]  /*22f0*/  LOP3.LUT R21, R4.reuse, 0xc, R13.reuse, 0xfe, !PT ;  /* 0x0000000c04157812 */ /* 0x140fe400078efe0d */
[C-C-:B------:R-:W-:Y:S01]  /*2300*/  LOP3.LUT R22, R4.reuse, 0xa, R13.reuse, 0xfe, !PT ;  /* 0x0000000a04167812 */ /* 0x140fe200078efe0d */
[----:B------:R-:W-:Y:S01]  /*2310*/  IMAD R18, R19, UR6, RZ ;  /* 0x0000000613127c24 */ /* 0x000fe2000f8e02ff */
[----:B------:R-:W-:Y:S01]  /*2320*/  LOP3.LUT R0, R4, 0x8, R13, 0xfe, !PT ;  /* 0x0000000804007812 */ /* 0x000fe200078efe0d */
[----:B0-----:R-:W-:Y:S01]  /*2330*/  IMAD R5, R2, UR6, RZ ;  /* 0x0000000602057c24 */ /* 0x001fe2000f8e02ff */
[----:B------:R-:W-:Y:S01]  /*2340*/  LEA R6, P3, R7, R16, 0x1 ;  /* 0x0000001007067211 */ /* 0x000fe200078608ff */
[----:B------:R-:W-:-:S02]  /*2350*/  IMAD R15, R22, UR6, RZ ;  /* 0x00000006160f7c24 */ /* 0x000fc4000f8e02ff */
[----:B------:R-:W-:Y:S01]  /*2360*/  IMAD R17, R21, UR6, RZ ;  /* 0x0000000615117c24 */ /* 0x000fe2000f8e02ff */
[----:B------:R-:W-:Y:S02]  /*2370*/  LEA R2, P2, R5, R16, 0x1 ;  /* 0x0000001005027211 */ /* 0x000fe400078408ff */
[-C--:B------:R-:W-:Y:S02]  /*2380*/  LEA.HI.X.SX32 R7, R7, R20.reuse, 0x1, P3 ;  /* 0x0000001407077211 */ /* 0x080fe400018f0eff */
[----:B------:R-:W-:Y:S02]  /*2390*/  LEA.HI.X.SX32 R3, R5, R20, 0x1, P2 ;  /* 0x0000001405037211 */ /* 0x000fe400010f0eff */
[C-C-:B------:R-:W-:Y:S01]  /*23a0*/  LOP3.LUT R5, R4.reuse, 0x6, R13.reuse, 0xfe, !PT ;  /* 0x0000000604057812 */ /* 0x140fe200078efe0d */
[----:B------:R-:W0:Y:S01]  /*23b0*/  LDS.128 R8, [R8] ;  /* 0x0000000008087984 */ /* 0x000e220000000c00 */
[----:B------:R-:W-:Y:S02]  /*23c0*/  LOP3.LUT R4, R4, 0x4, R13, 0xfe, !PT ;  /* 0x0000000404047812 */ /* 0x000fe400078efe0d */
[----:B------:R-:W-:Y:S01]  /*23d0*/  ISETP.LT.AND P3, PT, R0, UR7, !P0 ;  /* 0x0000000700007c0c */ /* 0x000fe2000c761270 */
[----:B------:R-:W-:Y:S01]  /*23e0*/  IMAD R13, R5, UR6, RZ ;  /* 0x00000006050d7c24 */ /* 0x000fe2000f8e02ff */
[C---:B------:R-:W-:Y:S01]  /*23f0*/  ISETP.LT.AND P5, PT, R4.reuse, UR7, !P0 ;  /* 0x0000000704007c0c */ /* 0x040fe2000c7a1270 */
[----:B------:R-:W-:-:S02]  /*2400*/  IMAD R12, R4, UR6, RZ ;  /* 0x00000006040c7c24 */ /* 0x000fc4000f8e02ff */
[----:B------:R-:W-:-:S03]  /*2410*/  IMAD R0, R0, UR6, RZ ;  /* 0x0000000600007c24 */ /* 0x000fc6000f8e02ff */
[C---:B------:R-:W-:Y:S01]  /*2420*/  LEA R4, P6, R12.reuse, R16, 0x1 ;  /* 0x000000100c047211 */ /* 0x040fe200078c08ff */
[----:B0-----:R0:W-:Y:S04]  /*2430*/  @P1 STG.E.U16 desc[UR18][R2.64], R8 ;  /* 0x0000000802001986 */ /* 0x0011e8000c101512 */
[----:B------:R1:W-:Y:S01]  /*2440*/  @P4 STG.E.U16 desc[UR18][R6.64], R9 ;  /* 0x0000000906004986 */ /* 0x0003e2000c101512 */
[----:B------:R-:W-:Y:S02]  /*2450*/  ISETP.LT.AND P4, PT, R5, UR7, !P0 ;  /* 0x0000000705007c0c */ /* 0x000fe4000c781270 */
[----:B------:R-:W-:Y:S02]  /*2460*/  LEA.HI.X.SX32 R5, R12, R20, 0x1, P6 ;  /* 0x000000140c057211 */ /* 0x000fe400030f0eff */
[----:B------:R-:W-:-:S02]  /*2470*/  LEA R12, P6, R15, R16, 0x1 ;  /* 0x000000100f0c7211 */ /* 0x000fc400078c08ff */
[CC--:B0-----:R-:W-:Y:S01]  /*2480*/  LEA R2, P1, R13.reuse, R16.reuse, 0x1 ;  /* 0x000000100d027211 */ /* 0x0c1fe200078208ff */
[----:B------:R0:W-:Y:S01]  /*2490*/  @P5 STG.E.U16 desc[UR18][R4.64], R10 ;  /* 0x0000000a04005986 */ /* 0x0001e2000c101512 */
[----:B------:R-:W-:Y:S02]  /*24a0*/  PRMT R8, R8, 0x7632, R8 ;  /* 0x0000763208087816 */ /* 0x000fe40000000008 */
[C---:B-1----:R-:W-:Y:S02]  /*24b0*/  LEA R6, P2, R0.reuse, R16, 0x1 ;  /* 0x0000001000067211 */ /* 0x042fe400078408ff */
[----:B------:R-:W-:Y:S02]  /*24c0*/  LEA.HI.X.SX32 R3, R13, R20, 0x1, P1 ;  /* 0x000000140d037211 */ /* 0x000fe400008f0eff */
[----:B------:R-:W-:Y:S02]  /*24d0*/  LEA R14, P1, R17, R16, 0x1 ;  /* 0x00000010110e7211 */ /* 0x000fe400078208ff */
[-C--:B------:R-:W-:Y:S01]  /*24e0*/  LEA.HI.X.SX32 R7, R0, R20.reuse, 0x1, P2 ;  /* 0x0000001400077211 */ /* 0x080fe200010f0eff */
[----:B------:R0:W-:Y:S01]  /*24f0*/  @P4 STG.E.U16 desc[UR18][R2.64], R11 ;  /* 0x0000000b02004986 */ /* 0x0001e2000c101512 */
[----:B------:R-:W-:-:S02]  /*2500*/  LEA.HI.X.SX32 R13, R15, R20, 0x1, P6 ;  /* 0x000000140f0d7211 */ /* 0x000fc400030f0eff */
[----:B------:R-:W-:Y:S01]  /*2510*/  ISETP.LT.AND P2, PT, R22, UR7, !P0 ;  /* 0x0000000716007c0c */ /* 0x000fe2000c741270 */
[----:B------:R0:W-:Y:S01]  /*2520*/  @P3 STG.E.U16 desc[UR18][R6.64], R8 ;  /* 0x0000000806003986 */ /* 0x0001e2000c101512 */
[----:B------:R-:W-:Y:S02]  /*2530*/  LEA.HI.X.SX32 R15, R17, R20, 0x1, P1 ;  /* 0x00000014110f7211 */ /* 0x000fe400008f0eff */
[----:B------:R-:W-:Y:S02]  /*2540*/  ISETP.LT.AND P1, PT, R21, UR7, !P0 ;  /* 0x0000000715007c0c */ /* 0x000fe4000c721270 */
[----:B------:R-:W-:Y:S02]  /*2550*/  ISETP.LT.AND P0, PT, R19, UR7, !P0 ;  /* 0x0000000713007c0c */ /* 0x000fe4000c701270 */
[----:B------:R-:W-:Y:S02]  /*2560*/  PRMT R9, R9, 0x7632, R9 ;  /* 0x0000763209097816 */ /* 0x000fe40000000009 */
[----:B------:R-:W-:-:S02]  /*2570*/  PRMT R0, R10, 0x7632, R0 ;  /* 0x000076320a007816 */ /* 0x000fc40000000000 */
[C---:B------:R-:W-:Y:S01]  /*2580*/  LEA R16, P6, R18.reuse, R16, 0x1 ;  /* 0x0000001012107211 */ /* 0x040fe200078c08ff */
[----:B------:R0:W-:Y:S03]  /*2590*/  @P2 STG.E.U16 desc[UR18][R12.64], R9 ;  /* 0x000000090c002986 */ /* 0x0001e6000c101512 */
[----:B------:R-:W-:Y:S01]  /*25a0*/  LEA.HI.X.SX32 R17, R18, R20, 0x1, P6 ;  /* 0x0000001412117211 */ /* 0x000fe200030f0eff */
[----:B------:R0:W-:Y:S02]  /*25b0*/  @P1 STG.E.U16 desc[UR18][R14.64], R0 ;  /* 0x000000000e001986 */ /* 0x0001e4000c101512 */
[----:B------:R-:W-:Y:S06]  /*25c0*/  @!P0 EXIT ;  /* 0x000000000000894d */ /* 0x000fec0003800000 */
[----:B0-----:R-:W-:-:S05]  /*25d0*/  PRMT R8, R11, 0x7632, R8 ;  /* 0x000076320b087816 */ /* 0x001fca0000000008 */
[----:B------:R-:W-:Y:S01]  /*25e0*/  STG.E.U16 desc[UR18][R16.64], R8 ;  /* 0x0000000810007986 */ /* 0x000fe2000c101512 */
[----:B------:R-:W-:Y:S05]  /*25f0*/  EXIT ;  /* 0x000000000000794d */ /* 0x000fea0003800000 */
.L_x_2:
[----:B------:R-:W-:-:S00]  /*2600*/  BRA `(.L_x_2) ;  /* 0xfffffffc00fc7947 */ /* 0x000fc0000383ffff */
[----:B------:R-:W-:-:S00]  /*2610*/  NOP ;  /* 0x0000000000007918 */ /* 0x000fc00000000000 */
        /* <DEDUP_REMOVED lines=14> */
.L_x_3:


//--------------------- .nv.shared.matmul_kernel  --------------------------
	.section	.nv.shared.matmul_kernel,"aw",@nobits
	.sectionflags	@""
	.align	16
	.zero		1024


//--------------------- .nv.shared.reserved.0     --------------------------
	.section	.nv.shared.reserved.0,"aw",@nobits
	.weak		__nv_reservedSMEM_offset_0_alias
	.size		__nv_reservedSMEM_offset_0_alias, 0, 0
	.other		__nv_reservedSMEM_offset_0_alias,@"STO_CUDA_RESERVED_SHARED STV_DEFAULT"
__nv_reservedSMEM_offset_0_alias:
	.zero		0


//--------------------- .nv.constant0.matmul_kernel --------------------------
	.section	.nv.constant0.matmul_kernel,"a",@progbits
	.sectionflags	@""
	.align	4
.nv.constant0.matmul_kernel:
	.zero		608


//--------------------- SYMBOLS --------------------------

	.type		.nv.reservedSmem.offset0,@object
	.size		.nv.reservedSmem.offset0,0x4
